//
// Generated by NVIDIA NVVM Compiler
//
// Compiler Build ID: CL-36424714
// Cuda compilation tools, release 13.0, V13.0.88
// Based on NVVM 20.0.0
//

.version 9.0
.target sm_100
.address_size 64

	// .globl	_Z30make_constant_border_kernel_u8PKhiiiPh

.visible .entry _Z30make_constant_border_kernel_u8PKhiiiPh(
	.param .u64 .ptr .align 1 _Z30make_constant_border_kernel_u8PKhiiiPh_param_0,
	.param .u32 _Z30make_constant_border_kernel_u8PKhiiiPh_param_1,
	.param .u32 _Z30make_constant_border_kernel_u8PKhiiiPh_param_2,
	.param .u32 _Z30make_constant_border_kernel_u8PKhiiiPh_param_3,
	.param .u64 .ptr .align 1 _Z30make_constant_border_kernel_u8PKhiiiPh_param_4
)
{
	.reg .pred 	%p<4>;
	.reg .b16 	%rs<2>;
	.reg .b32 	%r<19>;
	.reg .b64 	%rd<9>;

	ld.param.u64 	%rd1, [_Z30make_constant_border_kernel_u8PKhiiiPh_param_0];
	ld.param.u32 	%r3, [_Z30make_constant_border_kernel_u8PKhiiiPh_param_1];
	ld.param.u32 	%r5, [_Z30make_constant_border_kernel_u8PKhiiiPh_param_2];
	ld.param.u32 	%r4, [_Z30make_constant_border_kernel_u8PKhiiiPh_param_3];
	ld.param.u64 	%rd2, [_Z30make_constant_border_kernel_u8PKhiiiPh_param_4];
	mov.u32 	%r7, %ctaid.x;
	mov.u32 	%r8, %ntid.x;
	mov.u32 	%r9, %tid.x;
	mad.lo.s32 	%r1, %r7, %r8, %r9;
	mov.u32 	%r10, %ctaid.y;
	mov.u32 	%r11, %ntid.y;
	mov.u32 	%r12, %tid.y;
	mad.lo.s32 	%r13, %r10, %r11, %r12;
	setp.ge.u32 	%p1, %r1, %r3;
	setp.ge.u32 	%p2, %r13, %r5;
	or.pred  	%p3, %p1, %p2;
	@%p3 bra 	$L__BB0_2;
	cvta.to.global.u64 	%rd3, %rd1;
	cvta.to.global.u64 	%rd4, %rd2;
	shl.b32 	%r14, %r4, 1;
	add.s32 	%r15, %r14, %r3;
	mad.lo.s32 	%r16, %r3, %r13, %r1;
	cvt.u64.u32 	%rd5, %r16;
	add.s64 	%rd6, %rd3, %rd5;
	ld.global.u8 	%rs1, [%rd6];
	add.s32 	%r17, %r14, %r1;
	mad.lo.s32 	%r18, %r15, %r13, %r17;
	cvt.u64.u32 	%rd7, %r18;
	add.s64 	%rd8, %rd4, %rd7;
	st.global.u8 	[%rd8], %rs1;
$L__BB0_2:
	ret;

}
	// .globl	_Z29make_clamped_border_kernel_u8PKhiiiPh
.visible .entry _Z29make_clamped_border_kernel_u8PKhiiiPh(
	.param .u64 .ptr .align 1 _Z29make_clamped_border_kernel_u8PKhiiiPh_param_0,
	.param .u32 _Z29make_clamped_border_kernel_u8PKhiiiPh_param_1,
	.param .u32 _Z29make_clamped_border_kernel_u8PKhiiiPh_param_2,
	.param .u32 _Z29make_clamped_border_kernel_u8PKhiiiPh_param_3,
	.param .u64 .ptr .align 1 _Z29make_clamped_border_kernel_u8PKhiiiPh_param_4
)
{
	.reg .pred 	%p<10>;
	.reg .b16 	%rs<4>;
	.reg .b32 	%r<26>;
	.reg .b64 	%rd<15>;

	ld.param.u64 	%rd4, [_Z29make_clamped_border_kernel_u8PKhiiiPh_param_0];
	ld.param.u32 	%r7, [_Z29make_clamped_border_kernel_u8PKhiiiPh_param_1];
	ld.param.u32 	%r10, [_Z29make_clamped_border_kernel_u8PKhiiiPh_param_2];
	ld.param.u32 	%r9, [_Z29make_clamped_border_kernel_u8PKhiiiPh_param_3];
	ld.param.u64 	%rd5, [_Z29make_clamped_border_kernel_u8PKhiiiPh_param_4];
	cvta.to.global.u64 	%rd1, %rd5;
	cvta.to.global.u64 	%rd2, %rd4;
	mov.u32 	%r11, %ctaid.x;
	mov.u32 	%r12, %ntid.x;
	mov.u32 	%r13, %tid.x;
	mad.lo.s32 	%r1, %r11, %r12, %r13;
	mov.u32 	%r14, %ctaid.y;
	mov.u32 	%r15, %ntid.y;
	mov.u32 	%r16, %tid.y;
	mad.lo.s32 	%r17, %r14, %r15, %r16;
	setp.ge.u32 	%p1, %r1, %r7;
	setp.ge.u32 	%p2, %r17, %r10;
	or.pred  	%p3, %p1, %p2;
	@%p3 bra 	$L__BB1_6;
	shl.b32 	%r3, %r9, 1;
	add.s32 	%r18, %r3, %r7;
	setp.ge.s32 	%p4, %r1, %r9;
	setp.lt.s32 	%p5, %r1, %r7;
	add.s32 	%r19, %r7, -1;
	selp.b32 	%r4, %r19, 0, %p4;
	and.pred  	%p6, %p5, %p4;
	mad.lo.s32 	%r5, %r18, %r17, %r1;
	cvt.u64.u32 	%rd6, %r5;
	add.s64 	%rd3, %rd1, %rd6;
	@%p6 bra 	$L__BB1_3;
	mad.lo.s32 	%r20, %r7, %r17, %r4;
	cvt.u64.u32 	%rd7, %r20;
	add.s64 	%rd8, %rd2, %rd7;
	ld.global.u8 	%rs1, [%rd8];
	st.global.u8 	[%rd3], %rs1;
$L__BB1_3:
	setp.ge.s32 	%p7, %r17, %r9;
	setp.lt.s32 	%p8, %r17, %r10;
	add.s32 	%r21, %r10, -1;
	selp.b32 	%r22, %r4, %r21, %p8;
	selp.b32 	%r6, %r22, 0, %p7;
	and.pred  	%p9, %p8, %p7;
	@%p9 bra 	$L__BB1_5;
	mad.lo.s32 	%r23, %r6, %r7, %r1;
	cvt.u64.u32 	%rd9, %r23;
	add.s64 	%rd10, %rd2, %rd9;
	ld.global.u8 	%rs2, [%rd10];
	st.global.u8 	[%rd3], %rs2;
$L__BB1_5:
	mad.lo.s32 	%r24, %r7, %r17, %r1;
	cvt.u64.u32 	%rd11, %r24;
	add.s64 	%rd12, %rd2, %rd11;
	ld.global.u8 	%rs3, [%rd12];
	add.s32 	%r25, %r5, %r3;
	cvt.u64.u32 	%rd13, %r25;
	add.s64 	%rd14, %rd1, %rd13;
	st.global.u8 	[%rd14], %rs3;
$L__BB1_6:
	ret;

}
	// .globl	_Z28make_mirror_border_kernel_u8PKhiiiPh
.visible .entry _Z28make_mirror_border_kernel_u8PKhiiiPh(
	.param .u64 .ptr .align 1 _Z28make_mirror_border_kernel_u8PKhiiiPh_param_0,
	.param .u32 _Z28make_mirror_border_kernel_u8PKhiiiPh_param_1,
	.param .u32 _Z28make_mirror_border_kernel_u8PKhiiiPh_param_2,
	.param .u32 _Z28make_mirror_border_kernel_u8PKhiiiPh_param_3,
	.param .u64 .ptr .align 1 _Z28make_mirror_border_kernel_u8PKhiiiPh_param_4
)
{
	.reg .pred 	%p<8>;
	.reg .b16 	%rs<4>;
	.reg .b32 	%r<34>;
	.reg .b64 	%rd<15>;

	ld.param.u64 	%rd4, [_Z28make_mirror_border_kernel_u8PKhiiiPh_param_0];
	ld.param.u32 	%r11, [_Z28make_mirror_border_kernel_u8PKhiiiPh_param_1];
	ld.param.u32 	%r14, [_Z28make_mirror_border_kernel_u8PKhiiiPh_param_2];
	ld.param.u32 	%r13, [_Z28make_mirror_border_kernel_u8PKhiiiPh_param_3];
	ld.param.u64 	%rd5, [_Z28make_mirror_border_kernel_u8PKhiiiPh_param_4];
	cvta.to.global.u64 	%rd1, %rd5;
	cvta.to.global.u64 	%rd2, %rd4;
	mov.u32 	%r15, %ctaid.x;
	mov.u32 	%r16, %ntid.x;
	mov.u32 	%r17, %tid.x;
	mad.lo.s32 	%r1, %r15, %r16, %r17;
	mov.u32 	%r18, %ctaid.y;
	mov.u32 	%r19, %ntid.y;
	mov.u32 	%r20, %tid.y;
	mad.lo.s32 	%r21, %r18, %r19, %r20;
	setp.ge.u32 	%p1, %r1, %r11;
	setp.ge.u32 	%p2, %r21, %r14;
	or.pred  	%p3, %p1, %p2;
	@%p3 bra 	$L__BB2_12;
	shl.b32 	%r3, %r13, 1;
	add.s32 	%r22, %r3, %r11;
	setp.ge.s32 	%p4, %r1, %r13;
	mad.lo.s32 	%r4, %r22, %r21, %r1;
	cvt.u64.u32 	%rd6, %r4;
	add.s64 	%rd3, %rd1, %rd6;
	@%p4 bra 	$L__BB2_3;
	abs.s32 	%r25, %r1;
	sub.s32 	%r32, %r13, %r25;
	bra.uni 	$L__BB2_5;
$L__BB2_3:
	setp.lt.s32 	%p5, %r1, %r11;
	@%p5 bra 	$L__BB2_6;
	shl.b32 	%r23, %r11, 1;
	not.b32 	%r24, %r1;
	add.s32 	%r32, %r23, %r24;
$L__BB2_5:
	mad.lo.s32 	%r26, %r11, %r21, %r32;
	cvt.u64.u32 	%rd7, %r26;
	add.s64 	%rd8, %rd2, %rd7;
	ld.global.u8 	%rs1, [%rd8];
	st.global.u8 	[%rd3], %rs1;
$L__BB2_6:
	setp.le.s32 	%p6, %r13, %r21;
	@%p6 bra 	$L__BB2_8;
	sub.s32 	%r33, %r13, %r21;
	bra.uni 	$L__BB2_10;
$L__BB2_8:
	setp.lt.s32 	%p7, %r21, %r14;
	@%p7 bra 	$L__BB2_11;
	shl.b32 	%r27, %r14, 1;
	not.b32 	%r28, %r21;
	add.s32 	%r33, %r27, %r28;
$L__BB2_10:
	mad.lo.s32 	%r29, %r33, %r11, %r1;
	cvt.u64.u32 	%rd9, %r29;
	add.s64 	%rd10, %rd2, %rd9;
	ld.global.u8 	%rs2, [%rd10];
	st.global.u8 	[%rd3], %rs2;
$L__BB2_11:
	mad.lo.s32 	%r30, %r11, %r21, %r1;
	cvt.u64.u32 	%rd11, %r30;
	add.s64 	%rd12, %rd2, %rd11;
	ld.global.u8 	%rs3, [%rd12];
	add.s32 	%r31, %r4, %r3;
	cvt.u64.u32 	%rd13, %r31;
	add.s64 	%rd14, %rd1, %rd13;
	st.global.u8 	[%rd14], %rs3;
$L__BB2_12:
	ret;

}
	// .globl	_Z31make_constant_border_kernel_u16PKtiiiPt
.visible .entry _Z31make_constant_border_kernel_u16PKtiiiPt(
	.param .u64 .ptr .align 1 _Z31make_constant_border_kernel_u16PKtiiiPt_param_0,
	.param .u32 _Z31make_constant_border_kernel_u16PKtiiiPt_param_1,
	.param .u32 _Z31make_constant_border_kernel_u16PKtiiiPt_param_2,
	.param .u32 _Z31make_constant_border_kernel_u16PKtiiiPt_param_3,
	.param .u64 .ptr .align 1 _Z31make_constant_border_kernel_u16PKtiiiPt_param_4
)
{
	.reg .pred 	%p<4>;
	.reg .b16 	%rs<2>;
	.reg .b32 	%r<19>;
	.reg .b64 	%rd<9>;

	ld.param.u64 	%rd1, [_Z31make_constant_border_kernel_u16PKtiiiPt_param_0];
	ld.param.u32 	%r3, [_Z31make_constant_border_kernel_u16PKtiiiPt_param_1];
	ld.param.u32 	%r5, [_Z31make_constant_border_kernel_u16PKtiiiPt_param_2];
	ld.param.u32 	%r4, [_Z31make_constant_border_kernel_u16PKtiiiPt_param_3];
	ld.param.u64 	%rd2, [_Z31make_constant_border_kernel_u16PKtiiiPt_param_4];
	mov.u32 	%r7, %ctaid.x;
	mov.u32 	%r8, %ntid.x;
	mov.u32 	%r9, %tid.x;
	mad.lo.s32 	%r1, %r7, %r8, %r9;
	mov.u32 	%r10, %ctaid.y;
	mov.u32 	%r11, %ntid.y;
	mov.u32 	%r12, %tid.y;
	mad.lo.s32 	%r13, %r10, %r11, %r12;
	setp.ge.u32 	%p1, %r1, %r3;
	setp.ge.u32 	%p2, %r13, %r5;
	or.pred  	%p3, %p1, %p2;
	@%p3 bra 	$L__BB3_2;
	cvta.to.global.u64 	%rd3, %rd1;
	cvta.to.global.u64 	%rd4, %rd2;
	shl.b32 	%r14, %r4, 1;
	add.s32 	%r15, %r14, %r3;
	mad.lo.s32 	%r16, %r3, %r13, %r1;
	mul.wide.u32 	%rd5, %r16, 2;
	add.s64 	%rd6, %rd3, %rd5;
	ld.global.u16 	%rs1, [%rd6];
	add.s32 	%r17, %r14, %r1;
	mad.lo.s32 	%r18, %r15, %r13, %r17;
	mul.wide.u32 	%rd7, %r18, 2;
	add.s64 	%rd8, %rd4, %rd7;
	st.global.u16 	[%rd8], %rs1;
$L__BB3_2:
	ret;

}
	// .globl	_Z30make_clamped_border_kernel_u16PKtiiiPt
.visible .entry _Z30make_clamped_border_kernel_u16PKtiiiPt(
	.param .u64 .ptr .align 1 _Z30make_clamped_border_kernel_u16PKtiiiPt_param_0,
	.param .u32 _Z30make_clamped_border_kernel_u16PKtiiiPt_param_1,
	.param .u32 _Z30make_clamped_border_kernel_u16PKtiiiPt_param_2,
	.param .u32 _Z30make_clamped_border_kernel_u16PKtiiiPt_param_3,
	.param .u64 .ptr .align 1 _Z30make_clamped_border_kernel_u16PKtiiiPt_param_4
)
{
	.reg .pred 	%p<10>;
	.reg .b16 	%rs<4>;
	.reg .b32 	%r<26>;
	.reg .b64 	%rd<15>;

	ld.param.u64 	%rd4, [_Z30make_clamped_border_kernel_u16PKtiiiPt_param_0];
	ld.param.u32 	%r7, [_Z30make_clamped_border_kernel_u16PKtiiiPt_param_1];
	ld.param.u32 	%r10, [_Z30make_clamped_border_kernel_u16PKtiiiPt_param_2];
	ld.param.u32 	%r9, [_Z30make_clamped_border_kernel_u16PKtiiiPt_param_3];
	ld.param.u64 	%rd5, [_Z30make_clamped_border_kernel_u16PKtiiiPt_param_4];
	cvta.to.global.u64 	%rd1, %rd5;
	cvta.to.global.u64 	%rd2, %rd4;
	mov.u32 	%r11, %ctaid.x;
	mov.u32 	%r12, %ntid.x;
	mov.u32 	%r13, %tid.x;
	mad.lo.s32 	%r1, %r11, %r12, %r13;
	mov.u32 	%r14, %ctaid.y;
	mov.u32 	%r15, %ntid.y;
	mov.u32 	%r16, %tid.y;
	mad.lo.s32 	%r17, %r14, %r15, %r16;
	setp.ge.u32 	%p1, %r1, %r7;
	setp.ge.u32 	%p2, %r17, %r10;
	or.pred  	%p3, %p1, %p2;
	@%p3 bra 	$L__BB4_6;
	shl.b32 	%r3, %r9, 1;
	add.s32 	%r18, %r3, %r7;
	setp.ge.s32 	%p4, %r1, %r9;
	setp.lt.s32 	%p5, %r1, %r7;
	add.s32 	%r19, %r7, -1;
	selp.b32 	%r4, %r19, 0, %p4;
	and.pred  	%p6, %p5, %p4;
	mad.lo.s32 	%r5, %r18, %r17, %r1;
	mul.wide.u32 	%rd6, %r5, 2;
	add.s64 	%rd3, %rd1, %rd6;
	@%p6 bra 	$L__BB4_3;
	mad.lo.s32 	%r20, %r7, %r17, %r4;
	mul.wide.u32 	%rd7, %r20, 2;
	add.s64 	%rd8, %rd2, %rd7;
	ld.global.u16 	%rs1, [%rd8];
	st.global.u16 	[%rd3], %rs1;
$L__BB4_3:
	setp.ge.s32 	%p7, %r17, %r9;
	setp.lt.s32 	%p8, %r17, %r10;
	add.s32 	%r21, %r10, -1;
	selp.b32 	%r22, %r4, %r21, %p8;
	selp.b32 	%r6, %r22, 0, %p7;
	and.pred  	%p9, %p8, %p7;
	@%p9 bra 	$L__BB4_5;
	mad.lo.s32 	%r23, %r6, %r7, %r1;
	mul.wide.u32 	%rd9, %r23, 2;
	add.s64 	%rd10, %rd2, %rd9;
	ld.global.u16 	%rs2, [%rd10];
	st.global.u16 	[%rd3], %rs2;
$L__BB4_5:
	mad.lo.s32 	%r24, %r7, %r17, %r1;
	mul.wide.u32 	%rd11, %r24, 2;
	add.s64 	%rd12, %rd2, %rd11;
	ld.global.u16 	%rs3, [%rd12];
	add.s32 	%r25, %r5, %r3;
	mul.wide.u32 	%rd13, %r25, 2;
	add.s64 	%rd14, %rd1, %rd13;
	st.global.u16 	[%rd14], %rs3;
$L__BB4_6:
	ret;

}
	// .globl	_Z29make_mirror_border_kernel_u16PKtiiiPt
.visible .entry _Z29make_mirror_border_kernel_u16PKtiiiPt(
	.param .u64 .ptr .align 1 _Z29make_mirror_border_kernel_u16PKtiiiPt_param_0,
	.param .u32 _Z29make_mirror_border_kernel_u16PKtiiiPt_param_1,
	.param .u32 _Z29make_mirror_border_kernel_u16PKtiiiPt_param_2,
	.param .u32 _Z29make_mirror_border_kernel_u16PKtiiiPt_param_3,
	.param .u64 .ptr .align 1 _Z29make_mirror_border_kernel_u16PKtiiiPt_param_4
)
{
	.reg .pred 	%p<8>;
	.reg .b16 	%rs<4>;
	.reg .b32 	%r<34>;
	.reg .b64 	%rd<15>;

	ld.param.u64 	%rd4, [_Z29make_mirror_border_kernel_u16PKtiiiPt_param_0];
	ld.param.u32 	%r11, [_Z29make_mirror_border_kernel_u16PKtiiiPt_param_1];
	ld.param.u32 	%r14, [_Z29make_mirror_border_kernel_u16PKtiiiPt_param_2];
	ld.param.u32 	%r13, [_Z29make_mirror_border_kernel_u16PKtiiiPt_param_3];
	ld.param.u64 	%rd5, [_Z29make_mirror_border_kernel_u16PKtiiiPt_param_4];
	cvta.to.global.u64 	%rd1, %rd5;
	cvta.to.global.u64 	%rd2, %rd4;
	mov.u32 	%r15, %ctaid.x;
	mov.u32 	%r16, %ntid.x;
	mov.u32 	%r17, %tid.x;
	mad.lo.s32 	%r1, %r15, %r16, %r17;
	mov.u32 	%r18, %ctaid.y;
	mov.u32 	%r19, %ntid.y;
	mov.u32 	%r20, %tid.y;
	mad.lo.s32 	%r21, %r18, %r19, %r20;
	setp.ge.u32 	%p1, %r1, %r11;
	setp.ge.u32 	%p2, %r21, %r14;
	or.pred  	%p3, %p1, %p2;
	@%p3 bra 	$L__BB5_12;
	shl.b32 	%r3, %r13, 1;
	add.s32 	%r22, %r3, %r11;
	setp.ge.s32 	%p4, %r1, %r13;
	mad.lo.s32 	%r4, %r22, %r21, %r1;
	mul.wide.u32 	%rd6, %r4, 2;
	add.s64 	%rd3, %rd1, %rd6;
	@%p4 bra 	$L__BB5_3;
	abs.s32 	%r25, %r1;
	sub.s32 	%r32, %r13, %r25;
	bra.uni 	$L__BB5_5;
$L__BB5_3:
	setp.lt.s32 	%p5, %r1, %r11;
	@%p5 bra 	$L__BB5_6;
	shl.b32 	%r23, %r11, 1;
	not.b32 	%r24, %r1;
	add.s32 	%r32, %r23, %r24;
$L__BB5_5:
	mad.lo.s32 	%r26, %r11, %r21, %r32;
	mul.wide.u32 	%rd7, %r26, 2;
	add.s64 	%rd8, %rd2, %rd7;
	ld.global.u16 	%rs1, [%rd8];
	st.global.u16 	[%rd3], %rs1;
$L__BB5_6:
	setp.le.s32 	%p6, %r13, %r21;
	@%p6 bra 	$L__BB5_8;
	sub.s32 	%r33, %r13, %r21;
	bra.uni 	$L__BB5_10;
$L__BB5_8:
	setp.lt.s32 	%p7, %r21, %r14;
	@%p7 bra 	$L__BB5_11;
	shl.b32 	%r27, %r14, 1;
	not.b32 	%r28, %r21;
	add.s32 	%r33, %r27, %r28;
$L__BB5_10:
	mad.lo.s32 	%r29, %r33, %r11, %r1;
	mul.wide.u32 	%rd9, %r29, 2;
	add.s64 	%rd10, %rd2, %rd9;
	ld.global.u16 	%rs2, [%rd10];
	st.global.u16 	[%rd3], %rs2;
$L__BB5_11:
	mad.lo.s32 	%r30, %r11, %r21, %r1;
	mul.wide.u32 	%rd11, %r30, 2;
	add.s64 	%rd12, %rd2, %rd11;
	ld.global.u16 	%rs3, [%rd12];
	add.s32 	%r31, %r4, %r3;
	mul.wide.u32 	%rd13, %r31, 2;
	add.s64 	%rd14, %rd1, %rd13;
	st.global.u16 	[%rd14], %rs3;
$L__BB5_12:
	ret;

}
	// .globl	_Z31make_constant_border_kernel_f32PKfiiiPf
.visible .entry _Z31make_constant_border_kernel_f32PKfiiiPf(
	.param .u64 .ptr .align 1 _Z31make_constant_border_kernel_f32PKfiiiPf_param_0,
	.param .u32 _Z31make_constant_border_kernel_f32PKfiiiPf_param_1,
	.param .u32 _Z31make_constant_border_kernel_f32PKfiiiPf_param_2,
	.param .u32 _Z31make_constant_border_kernel_f32PKfiiiPf_param_3,
	.param .u64 .ptr .align 1 _Z31make_constant_border_kernel_f32PKfiiiPf_param_4
)
{
	.reg .pred 	%p<4>;
	.reg .b32 	%r<19>;
	.reg .b32 	%f<2>;
	.reg .b64 	%rd<9>;

	ld.param.u64 	%rd1, [_Z31make_constant_border_kernel_f32PKfiiiPf_param_0];
	ld.param.u32 	%r3, [_Z31make_constant_border_kernel_f32PKfiiiPf_param_1];
	ld.param.u32 	%r5, [_Z31make_constant_border_kernel_f32PKfiiiPf_param_2];
	ld.param.u32 	%r4, [_Z31make_constant_border_kernel_f32PKfiiiPf_param_3];
	ld.param.u64 	%rd2, [_Z31make_constant_border_kernel_f32PKfiiiPf_param_4];
	mov.u32 	%r7, %ctaid.x;
	mov.u32 	%r8, %ntid.x;
	mov.u32 	%r9, %tid.x;
	mad.lo.s32 	%r1, %r7, %r8, %r9;
	mov.u32 	%r10, %ctaid.y;
	mov.u32 	%r11, %ntid.y;
	mov.u32 	%r12, %tid.y;
	mad.lo.s32 	%r13, %r10, %r11, %r12;
	setp.ge.u32 	%p1, %r1, %r3;
	setp.ge.u32 	%p2, %r13, %r5;
	or.pred  	%p3, %p1, %p2;
	@%p3 bra 	$L__BB6_2;
	cvta.to.global.u64 	%rd3, %rd1;
	cvta.to.global.u64 	%rd4, %rd2;
	shl.b32 	%r14, %r4, 1;
	add.s32 	%r15, %r14, %r3;
	mad.lo.s32 	%r16, %r3, %r13, %r1;
	mul.wide.u32 	%rd5, %r16, 4;
	add.s64 	%rd6, %rd3, %rd5;
	ld.global.f32 	%f1, [%rd6];
	add.s32 	%r17, %r14, %r1;
	mad.lo.s32 	%r18, %r15, %r13, %r17;
	mul.wide.u32 	%rd7, %r18, 4;
	add.s64 	%rd8, %rd4, %rd7;
	st.global.f32 	[%rd8], %f1;
$L__BB6_2:
	ret;

}
	// .globl	_Z30make_clamped_border_kernel_f32PKfiiiPf
.visible .entry _Z30make_clamped_border_kernel_f32PKfiiiPf(
	.param .u64 .ptr .align 1 _Z30make_clamped_border_kernel_f32PKfiiiPf_param_0,
	.param .u32 _Z30make_clamped_border_kernel_f32PKfiiiPf_param_1,
	.param .u32 _Z30make_clamped_border_kernel_f32PKfiiiPf_param_2,
	.param .u32 _Z30make_clamped_border_kernel_f32PKfiiiPf_param_3,
	.param .u64 .ptr .align 1 _Z30make_clamped_border_kernel_f32PKfiiiPf_param_4
)
{
	.reg .pred 	%p<10>;
	.reg .b32 	%r<26>;
	.reg .b32 	%f<4>;
	.reg .b64 	%rd<15>;

	ld.param.u64 	%rd4, [_Z30make_clamped_border_kernel_f32PKfiiiPf_param_0];
	ld.param.u32 	%r7, [_Z30make_clamped_border_kernel_f32PKfiiiPf_param_1];
	ld.param.u32 	%r10, [_Z30make_clamped_border_kernel_f32PKfiiiPf_param_2];
	ld.param.u32 	%r9, [_Z30make_clamped_border_kernel_f32PKfiiiPf_param_3];
	ld.param.u64 	%rd5, [_Z30make_clamped_border_kernel_f32PKfiiiPf_param_4];
	cvta.to.global.u64 	%rd1, %rd5;
	cvta.to.global.u64 	%rd2, %rd4;
	mov.u32 	%r11, %ctaid.x;
	mov.u32 	%r12, %ntid.x;
	mov.u32 	%r13, %tid.x;
	mad.lo.s32 	%r1, %r11, %r12, %r13;
	mov.u32 	%r14, %ctaid.y;
	mov.u32 	%r15, %ntid.y;
	mov.u32 	%r16, %tid.y;
	mad.lo.s32 	%r17, %r14, %r15, %r16;
	setp.ge.u32 	%p1, %r1, %r7;
	setp.ge.u32 	%p2, %r17, %r10;
	or.pred  	%p3, %p1, %p2;
	@%p3 bra 	$L__BB7_6;
	shl.b32 	%r3, %r9, 1;
	add.s32 	%r18, %r3, %r7;
	setp.ge.s32 	%p4, %r1, %r9;
	setp.lt.s32 	%p5, %r1, %r7;
	add.s32 	%r19, %r7, -1;
	selp.b32 	%r4, %r19, 0, %p4;
	and.pred  	%p6, %p5, %p4;
	mad.lo.s32 	%r5, %r18, %r17, %r1;
	mul.wide.u32 	%rd6, %r5, 4;
	add.s64 	%rd3, %rd1, %rd6;
	@%p6 bra 	$L__BB7_3;
	mad.lo.s32 	%r20, %r7, %r17, %r4;
	mul.wide.u32 	%rd7, %r20, 4;
	add.s64 	%rd8, %rd2, %rd7;
	ld.global.f32 	%f1, [%rd8];
	st.global.f32 	[%rd3], %f1;
$L__BB7_3:
	setp.ge.s32 	%p7, %r17, %r9;
	setp.lt.s32 	%p8, %r17, %r10;
	add.s32 	%r21, %r10, -1;
	selp.b32 	%r22, %r4, %r21, %p8;
	selp.b32 	%r6, %r22, 0, %p7;
	and.pred  	%p9, %p8, %p7;
	@%p9 bra 	$L__BB7_5;
	mad.lo.s32 	%r23, %r6, %r7, %r1;
	mul.wide.u32 	%rd9, %r23, 4;
	add.s64 	%rd10, %rd2, %rd9;
	ld.global.f32 	%f2, [%rd10];
	st.global.f32 	[%rd3], %f2;
$L__BB7_5:
	mad.lo.s32 	%r24, %r7, %r17, %r1;
	mul.wide.u32 	%rd11, %r24, 4;
	add.s64 	%rd12, %rd2, %rd11;
	ld.global.f32 	%f3, [%rd12];
	add.s32 	%r25, %r5, %r3;
	mul.wide.u32 	%rd13, %r25, 4;
	add.s64 	%rd14, %rd1, %rd13;
	st.global.f32 	[%rd14], %f3;
$L__BB7_6:
	ret;

}
	// .globl	_Z29make_mirror_border_kernel_f32PKfiiiPf
.visible .entry _Z29make_mirror_border_kernel_f32PKfiiiPf(
	.param .u64 .ptr .align 1 _Z29make_mirror_border_kernel_f32PKfiiiPf_param_0,
	.param .u32 _Z29make_mirror_border_kernel_f32PKfiiiPf_param_1,
	.param .u32 _Z29make_mirror_border_kernel_f32PKfiiiPf_param_2,
	.param .u32 _Z29make_mirror_border_kernel_f32PKfiiiPf_param_3,
	.param .u64 .ptr .align 1 _Z29make_mirror_border_kernel_f32PKfiiiPf_param_4
)
{
	.reg .pred 	%p<8>;
	.reg .b32 	%r<34>;
	.reg .b32 	%f<4>;
	.reg .b64 	%rd<15>;

	ld.param.u64 	%rd4, [_Z29make_mirror_border_kernel_f32PKfiiiPf_param_0];
	ld.param.u32 	%r11, [_Z29make_mirror_border_kernel_f32PKfiiiPf_param_1];
	ld.param.u32 	%r14, [_Z29make_mirror_border_kernel_f32PKfiiiPf_param_2];
	ld.param.u32 	%r13, [_Z29make_mirror_border_kernel_f32PKfiiiPf_param_3];
	ld.param.u64 	%rd5, [_Z29make_mirror_border_kernel_f32PKfiiiPf_param_4];
	cvta.to.global.u64 	%rd1, %rd5;
	cvta.to.global.u64 	%rd2, %rd4;
	mov.u32 	%r15, %ctaid.x;
	mov.u32 	%r16, %ntid.x;
	mov.u32 	%r17, %tid.x;
	mad.lo.s32 	%r1, %r15, %r16, %r17;
	mov.u32 	%r18, %ctaid.y;
	mov.u32 	%r19, %ntid.y;
	mov.u32 	%r20, %tid.y;
	mad.lo.s32 	%r21, %r18, %r19, %r20;
	setp.ge.u32 	%p1, %r1, %r11;
	setp.ge.u32 	%p2, %r21, %r14;
	or.pred  	%p3, %p1, %p2;
	@%p3 bra 	$L__BB8_12;
	shl.b32 	%r3, %r13, 1;
	add.s32 	%r22, %r3, %r11;
	setp.ge.s32 	%p4, %r1, %r13;
	mad.lo.s32 	%r4, %r22, %r21, %r1;
	mul.wide.u32 	%rd6, %r4, 4;
	add.s64 	%rd3, %rd1, %rd6;
	@%p4 bra 	$L__BB8_3;
	abs.s32 	%r25, %r1;
	sub.s32 	%r32, %r13, %r25;
	bra.uni 	$L__BB8_5;
$L__BB8_3:
	setp.lt.s32 	%p5, %r1, %r11;
	@%p5 bra 	$L__BB8_6;
	shl.b32 	%r23, %r11, 1;
	not.b32 	%r24, %r1;
	add.s32 	%r32, %r23, %r24;
$L__BB8_5:
	mad.lo.s32 	%r26, %r11, %r21, %r32;
	mul.wide.u32 	%rd7, %r26, 4;
	add.s64 	%rd8, %rd2, %rd7;
	ld.global.f32 	%f1, [%rd8];
	st.global.f32 	[%rd3], %f1;
$L__BB8_6:
	setp.le.s32 	%p6, %r13, %r21;
	@%p6 bra 	$L__BB8_8;
	sub.s32 	%r33, %r13, %r21;
	bra.uni 	$L__BB8_10;
$L__BB8_8:
	setp.lt.s32 	%p7, %r21, %r14;
	@%p7 bra 	$L__BB8_11;
	shl.b32 	%r27, %r14, 1;
	not.b32 	%r28, %r21;
	add.s32 	%r33, %r27, %r28;
$L__BB8_10:
	mad.lo.s32 	%r29, %r33, %r11, %r1;
	mul.wide.u32 	%rd9, %r29, 4;
	add.s64 	%rd10, %rd2, %rd9;
	ld.global.f32 	%f2, [%rd10];
	st.global.f32 	[%rd3], %f2;
$L__BB8_11:
	mad.lo.s32 	%r30, %r11, %r21, %r1;
	mul.wide.u32 	%rd11, %r30, 4;
	add.s64 	%rd12, %rd2, %rd11;
	ld.global.f32 	%f3, [%rd12];
	add.s32 	%r31, %r4, %r3;
	mul.wide.u32 	%rd13, %r31, 4;
	add.s64 	%rd14, %rd1, %rd13;
	st.global.f32 	[%rd14], %f3;
$L__BB8_12:
	ret;

}


// ===== COMPILED SASS (sm_100) =====

	.target	sm_100

	.elftype	@"ET_EXEC"


//--------------------- .note.nv.tkinfo           --------------------------
	.section	.note.nv.tkinfo,"",@"SHT_NOTE"
	.sectionflags	@"SHF_NOTE_NV_TKINFO"
	.tkinfo
        /*0018*/ 	.word	0x00000002
        /*0030*/ 	.string	""
        /*0030*/ 	.string	"ptxas"
        /*0030*/ 	.string	"Cuda compilation tools, release 13.0, V13.0.88"
        /*0030*/ 	.string	"Build cuda_13.0.r13.0/compiler.36424714_0"
        /*0030*/ 	.string	"-arch sm_100 -m 64 "



//--------------------- .note.nv.cuinfo           --------------------------
	.section	.note.nv.cuinfo,"",@"SHT_NOTE"
	.sectionflags	@"SHF_NOTE_NV_CUINFO"
        /*0018*/ 	.short	0x0002
        /*001a*/ 	.short	0x0064
        /*001c*/ 	.short	0x0082
	.zero		2


//--------------------- .nv.info                  --------------------------
	.section	.nv.info,"",@"SHT_CUDA_INFO"
	.align	4


	//----- nvinfo : EIATTR_REGCOUNT
	.align		4
        /*0000*/ 	.byte	0x04, 0x2f
        /*0002*/ 	.short	(.L_1 - .L_0)
	.align		4
.L_0:
        /*0004*/ 	.word	index@(_Z30make_constant_border_kernel_u8PKhiiiPh)
        /*0008*/ 	.word	0x0000000a


	//----- nvinfo : EIATTR_FRAME_SIZE
	.align		4
.L_1:
        /*000c*/ 	.byte	0x04, 0x11
        /*000e*/ 	.short	(.L_3 - .L_2)
	.align		4
.L_2:
        /*0010*/ 	.word	index@(_Z30make_constant_border_kernel_u8PKhiiiPh)
        /*0014*/ 	.word	0x00000000


	//----- nvinfo : EIATTR_REGCOUNT
	.align		4
.L_3:
        /*0018*/ 	.byte	0x04, 0x2f
        /*001a*/ 	.short	(.L_5 - .L_4)
	.align		4
.L_4:
        /*001c*/ 	.word	index@(_Z29make_clamped_border_kernel_u8PKhiiiPh)
        /*0020*/ 	.word	0x00000012


	//----- nvinfo : EIATTR_FRAME_SIZE
	.align		4
.L_5:
        /*0024*/ 	.byte	0x04, 0x11
        /*0026*/ 	.short	(.L_7 - .L_6)
	.align		4
.L_6:
        /*0028*/ 	.word	index@(_Z29make_clamped_border_kernel_u8PKhiiiPh)
        /*002c*/ 	.word	0x00000000


	//----- nvinfo : EIATTR_REGCOUNT
	.align		4
.L_7:
        /*0030*/ 	.byte	0x04, 0x2f
        /*0032*/ 	.short	(.L_9 - .L_8)
	.align		4
.L_8:
        /*0034*/ 	.word	index@(_Z28make_mirror_border_kernel_u8PKhiiiPh)
        /*0038*/ 	.word	0x0000000e


	//----- nvinfo : EIATTR_FRAME_SIZE
	.align		4
.L_9:
        /*003c*/ 	.byte	0x04, 0x11
        /*003e*/ 	.short	(.L_11 - .L_10)
	.align		4
.L_10:
        /*0040*/ 	.word	index@(_Z28make_mirror_border_kernel_u8PKhiiiPh)
        /*0044*/ 	.word	0x00000000


	//----- nvinfo : EIATTR_REGCOUNT
	.align		4
.L_11:
        /*0048*/ 	.byte	0x04, 0x2f
        /*004a*/ 	.short	(.L_13 - .L_12)
	.align		4
.L_12:
        /*004c*/ 	.word	index@(_Z31make_constant_border_kernel_u16PKtiiiPt)
        /*0050*/ 	.word	0x0000000c


	//----- nvinfo : EIATTR_FRAME_SIZE
	.align		4
.L_13:
        /*0054*/ 	.byte	0x04, 0x11
        /*0056*/ 	.short	(.L_15 - .L_14)
	.align		4
.L_14:
        /*0058*/ 	.word	index@(_Z31make_constant_border_kernel_u16PKtiiiPt)
        /*005c*/ 	.word	0x00000000


	//----- nvinfo : EIATTR_REGCOUNT
	.align		4
.L_15:
        /*0060*/ 	.byte	0x04, 0x2f
        /*0062*/ 	.short	(.L_17 - .L_16)
	.align		4
.L_16:
        /*0064*/ 	.word	index@(_Z30make_clamped_border_kernel_u16PKtiiiPt)
        /*0068*/ 	.word	0x00000014


	//----- nvinfo : EIATTR_FRAME_SIZE
	.align		4
.L_17:
        /*006c*/ 	.byte	0x04, 0x11
        /*006e*/ 	.short	(.L_19 - .L_18)
	.align		4
.L_18:
        /*0070*/ 	.word	index@(_Z30make_clamped_border_kernel_u16PKtiiiPt)
        /*0074*/ 	.word	0x00000000


	//----- nvinfo : EIATTR_REGCOUNT
	.align		4
.L_19:
        /*0078*/ 	.byte	0x04, 0x2f
        /*007a*/ 	.short	(.L_21 - .L_20)
	.align		4
.L_20:
        /*007c*/ 	.word	index@(_Z29make_mirror_border_kernel_u16PKtiiiPt)
        /*0080*/ 	.word	0x00000012


	//----- nvinfo : EIATTR_FRAME_SIZE
	.align		4
.L_21:
        /*0084*/ 	.byte	0x04, 0x11
        /*0086*/ 	.short	(.L_23 - .L_22)
	.align		4
.L_22:
        /*0088*/ 	.word	index@(_Z29make_mirror_border_kernel_u16PKtiiiPt)
        /*008c*/ 	.word	0x00000000


	//----- nvinfo : EIATTR_REGCOUNT
	.align		4
.L_23:
        /*0090*/ 	.byte	0x04, 0x2f
        /*0092*/ 	.short	(.L_25 - .L_24)
	.align		4
.L_24:
        /*0094*/ 	.word	index@(_Z31make_constant_border_kernel_f32PKfiiiPf)
        /*0098*/ 	.word	0x0000000c


	//----- nvinfo : EIATTR_FRAME_SIZE
	.align		4
.L_25:
        /*009c*/ 	.byte	0x04, 0x11
        /*009e*/ 	.short	(.L_27 - .L_26)
	.align		4
.L_26:
        /*00a0*/ 	.word	index@(_Z31make_constant_border_kernel_f32PKfiiiPf)
        /*00a4*/ 	.word	0x00000000


	//----- nvinfo : EIATTR_REGCOUNT
	.align		4
.L_27:
        /*00a8*/ 	.byte	0x04, 0x2f
        /*00aa*/ 	.short	(.L_29 - .L_28)
	.align		4
.L_28:
        /*00ac*/ 	.word	index@(_Z30make_clamped_border_kernel_f32PKfiiiPf)
        /*00b0*/ 	.word	0x00000014


	//----- nvinfo : EIATTR_FRAME_SIZE
	.align		4
.L_29:
        /*00b4*/ 	.byte	0x04, 0x11
        /*00b6*/ 	.short	(.L_31 - .L_30)
	.align		4
.L_30:
        /*00b8*/ 	.word	index@(_Z30make_clamped_border_kernel_f32PKfiiiPf)
        /*00bc*/ 	.word	0x00000000


	//----- nvinfo : EIATTR_REGCOUNT
	.align		4
.L_31:
        /*00c0*/ 	.byte	0x04, 0x2f
        /*00c2*/ 	.short	(.L_33 - .L_32)
	.align		4
.L_32:
        /*00c4*/ 	.word	index@(_Z29make_mirror_border_kernel_f32PKfiiiPf)
        /*00c8*/ 	.word	0x00000012


	//----- nvinfo : EIATTR_FRAME_SIZE
	.align		4
.L_33:
        /*00cc*/ 	.byte	0x04, 0x11
        /*00ce*/ 	.short	(.L_35 - .L_34)
	.align		4
.L_34:
        /*00d0*/ 	.word	index@(_Z29make_mirror_border_kernel_f32PKfiiiPf)
        /*00d4*/ 	.word	0x00000000


	//----- nvinfo : EIATTR_MIN_STACK_SIZE
	.align		4
.L_35:
        /*00d8*/ 	.byte	0x04, 0x12
        /*00da*/ 	.short	(.L_37 - .L_36)
	.align		4
.L_36:
        /*00dc*/ 	.word	index@(_Z29make_mirror_border_kernel_f32PKfiiiPf)
        /*00e0*/ 	.word	0x00000000


	//----- nvinfo : EIATTR_MIN_STACK_SIZE
	.align		4
.L_37:
        /*00e4*/ 	.byte	0x04, 0x12
        /*00e6*/ 	.short	(.L_39 - .L_38)
	.align		4
.L_38:
        /*00e8*/ 	.word	index@(_Z30make_clamped_border_kernel_f32PKfiiiPf)
        /*00ec*/ 	.word	0x00000000


	//----- nvinfo : EIATTR_MIN_STACK_SIZE
	.align		4
.L_39:
        /*00f0*/ 	.byte	0x04, 0x12
        /*00f2*/ 	.short	(.L_41 - .L_40)
	.align		4
.L_40:
        /*00f4*/ 	.word	index@(_Z31make_constant_border_kernel_f32PKfiiiPf)
        /*00f8*/ 	.word	0x00000000


	//----- nvinfo : EIATTR_MIN_STACK_SIZE
	.align		4
.L_41:
        /*00fc*/ 	.byte	0x04, 0x12
        /*00fe*/ 	.short	(.L_43 - .L_42)
	.align		4
.L_42:
        /*0100*/ 	.word	index@(_Z29make_mirror_border_kernel_u16PKtiiiPt)
        /*0104*/ 	.word	0x00000000


	//----- nvinfo : EIATTR_MIN_STACK_SIZE
	.align		4
.L_43:
        /*0108*/ 	.byte	0x04, 0x12
        /*010a*/ 	.short	(.L_45 - .L_44)
	.align		4
.L_44:
        /*010c*/ 	.word	index@(_Z30make_clamped_border_kernel_u16PKtiiiPt)
        /*0110*/ 	.word	0x00000000


	//----- nvinfo : EIATTR_MIN_STACK_SIZE
	.align		4
.L_45:
        /*0114*/ 	.byte	0x04, 0x12
        /*0116*/ 	.short	(.L_47 - .L_46)
	.align		4
.L_46:
        /*0118*/ 	.word	index@(_Z31make_constant_border_kernel_u16PKtiiiPt)
        /*011c*/ 	.word	0x00000000


	//----- nvinfo : EIATTR_MIN_STACK_SIZE
	.align		4
.L_47:
        /*0120*/ 	.byte	0x04, 0x12
        /*0122*/ 	.short	(.L_49 - .L_48)
	.align		4
.L_48:
        /*0124*/ 	.word	index@(_Z28make_mirror_border_kernel_u8PKhiiiPh)
        /*0128*/ 	.word	0x00000000


	//----- nvinfo : EIATTR_MIN_STACK_SIZE
	.align		4
.L_49:
        /*012c*/ 	.byte	0x04, 0x12
        /*012e*/ 	.short	(.L_51 - .L_50)
	.align		4
.L_50:
        /*0130*/ 	.word	index@(_Z29make_clamped_border_kernel_u8PKhiiiPh)
        /*0134*/ 	.word	0x00000000


	//----- nvinfo : EIATTR_MIN_STACK_SIZE
	.align		4
.L_51:
        /*0138*/ 	.byte	0x04, 0x12
        /*013a*/ 	.short	(.L_53 - .L_52)
	.align		4
.L_52:
        /*013c*/ 	.word	index@(_Z30make_constant_border_kernel_u8PKhiiiPh)
        /*0140*/ 	.word	0x00000000
.L_53:


//--------------------- .nv.compat                --------------------------
	.section	.nv.compat,"",@"SHT_CUDA_COMPAT_INFO"
	.align	4
        /*0000*/ 	.byte	0x02, 0x09, 0x00, 0x00, 0x02, 0x02, 0x01, 0x00, 0x02, 0x05, 0x05, 0x00, 0x03, 0x07, 0x01, 0x01
        /*0010*/ 	.byte	0x02, 0x03, 0x00, 0x00, 0x02, 0x06, 0x01, 0x00, 0x04, 0x0b, 0x08, 0x00, 0x09, 0x00, 0x00, 0x00
        /*0020*/ 	.byte	0x00, 0x00, 0x00, 0x00


//--------------------- .nv.info._Z29make_mirror_border_kernel_f32PKfiiiPf --------------------------
	.section	.nv.info._Z29make_mirror_border_kernel_f32PKfiiiPf,"",@"SHT_CUDA_INFO"
	.sectionflags	@""
	.align	4


	//----- nvinfo : EIATTR_CUDA_API_VERSION
	.align		4
        /*0000*/ 	.byte	0x04, 0x37
        /*0002*/ 	.short	(.L_55 - .L_54)
.L_54:
        /*0004*/ 	.word	0x00000082


	//----- nvinfo : EIATTR_KPARAM_INFO
	.align		4
.L_55:
        /*0008*/ 	.byte	0x04, 0x17
        /*000a*/ 	.short	(.L_57 - .L_56)
.L_56:
        /*000c*/ 	.word	0x00000000
        /*0010*/ 	.short	0x0004
        /*0012*/ 	.short	0x0018
        /*0014*/ 	.byte	0x00, 0xf5, 0x21, 0x00


	//----- nvinfo : EIATTR_KPARAM_INFO
	.align		4
.L_57:
        /*0018*/ 	.byte	0x04, 0x17
        /*001a*/ 	.short	(.L_59 - .L_58)
.L_58:
        /*001c*/ 	.word	0x00000000
        /*0020*/ 	.short	0x0003
        /*0022*/ 	.short	0x0010
        /*0024*/ 	.byte	0x00, 0xf0, 0x11, 0x00


	//----- nvinfo : EIATTR_KPARAM_INFO
	.align		4
.L_59:
        /*0028*/ 	.byte	0x04, 0x17
        /*002a*/ 	.short	(.L_61 - .L_60)
.L_60:
        /*002c*/ 	.word	0x00000000
        /*0030*/ 	.short	0x0002
        /*0032*/ 	.short	0x000c
        /*0034*/ 	.byte	0x00, 0xf0, 0x11, 0x00


	//----- nvinfo : EIATTR_KPARAM_INFO
	.align		4
.L_61:
        /*0038*/ 	.byte	0x04, 0x17
        /*003a*/ 	.short	(.L_63 - .L_62)
.L_62:
        /*003c*/ 	.word	0x00000000
        /*0040*/ 	.short	0x0001
        /*0042*/ 	.short	0x0008
        /*0044*/ 	.byte	0x00, 0xf0, 0x11, 0x00


	//----- nvinfo : EIATTR_KPARAM_INFO
	.align		4
.L_63:
        /*0048*/ 	.byte	0x04, 0x17
        /*004a*/ 	.short	(.L_65 - .L_64)
.L_64:
        /*004c*/ 	.word	0x00000000
        /*0050*/ 	.short	0x0000
        /*0052*/ 	.short	0x0000
        /*0054*/ 	.byte	0x00, 0xf5, 0x21, 0x00


	//----- nvinfo : EIATTR_SPARSE_MMA_MASK
	.align		4
.L_65:
        /*0058*/ 	.byte	0x03, 0x50
        /*005a*/ 	.short	0x0000


	//----- nvinfo : EIATTR_MAXREG_COUNT
	.align		4
        /*005c*/ 	.byte	0x03, 0x1b
        /*005e*/ 	.short	0x00ff


	//----- nvinfo : EIATTR_MERCURY_ISA_VERSION
	.align		4
        /*0060*/ 	.byte	0x03, 0x5f
        /*0062*/ 	.short	0x0101


	//----- nvinfo : EIATTR_VRC_CTA_INIT_COUNT
	.align		4
        /*0064*/ 	.byte	0x02, 0x4a
	.zero		1
	.zero		1


	//----- nvinfo : EIATTR_EXIT_INSTR_OFFSETS
	.align		4
        /*0068*/ 	.byte	0x04, 0x1c
        /*006a*/ 	.short	(.L_67 - .L_66)


	//   ....[0]....
.L_66:
        /*006c*/ 	.word	0x000000c0


	//   ....[1]....
        /*0070*/ 	.word	0x000003f0


	//----- nvinfo : EIATTR_CRS_STACK_SIZE
	.align		4
.L_67:
        /*0074*/ 	.byte	0x04, 0x1e
        /*0076*/ 	.short	(.L_69 - .L_68)
.L_68:
        /*0078*/ 	.word	0x00000000


	//----- nvinfo : EIATTR_CBANK_PARAM_SIZE
	.align		4
.L_69:
        /*007c*/ 	.byte	0x03, 0x19
        /*007e*/ 	.short	0x0020


	//----- nvinfo : EIATTR_PARAM_CBANK
	.align		4
        /*0080*/ 	.byte	0x04, 0x0a
        /*0082*/ 	.short	(.L_71 - .L_70)
	.align		4
.L_70:
        /*0084*/ 	.word	index@(.nv.constant0._Z29make_mirror_border_kernel_f32PKfiiiPf)
        /*0088*/ 	.short	0x0380
        /*008a*/ 	.short	0x0020


	//----- nvinfo : EIATTR_SW_WAR
	.align		4
.L_71:
        /*008c*/ 	.byte	0x04, 0x36
        /*008e*/ 	.short	(.L_73 - .L_72)
.L_72:
        /*0090*/ 	.word	0x00000008
.L_73:


//--------------------- .nv.info._Z30make_clamped_border_kernel_f32PKfiiiPf --------------------------
	.section	.nv.info._Z30make_clamped_border_kernel_f32PKfiiiPf,"",@"SHT_CUDA_INFO"
	.sectionflags	@""
	.align	4


	//----- nvinfo : EIATTR_CUDA_API_VERSION
	.align		4
        /*0000*/ 	.byte	0x04, 0x37
        /*0002*/ 	.short	(.L_75 - .L_74)
.L_74:
        /*0004*/ 	.word	0x00000082


	//----- nvinfo : EIATTR_KPARAM_INFO
	.align		4
.L_75:
        /*0008*/ 	.byte	0x04, 0x17
        /*000a*/ 	.short	(.L_77 - .L_76)
.L_76:
        /*000c*/ 	.word	0x00000000
        /*0010*/ 	.short	0x0004
        /*0012*/ 	.short	0x0018
        /*0014*/ 	.byte	0x00, 0xf5, 0x21, 0x00


	//----- nvinfo : EIATTR_KPARAM_INFO
	.align		4
.L_77:
        /*0018*/ 	.byte	0x04, 0x17
        /*001a*/ 	.short	(.L_79 - .L_78)
.L_78:
        /*001c*/ 	.word	0x00000000
        /*0020*/ 	.short	0x0003
        /*0022*/ 	.short	0x0010
        /*0024*/ 	.byte	0x00, 0xf0, 0x11, 0x00


	//----- nvinfo : EIATTR_KPARAM_INFO
	.align		4
.L_79:
        /*0028*/ 	.byte	0x04, 0x17
        /*002a*/ 	.short	(.L_81 - .L_80)
.L_80:
        /*002c*/ 	.word	0x00000000
        /*0030*/ 	.short	0x0002
        /*0032*/ 	.short	0x000c
        /*0034*/ 	.byte	0x00, 0xf0, 0x11, 0x00


	//----- nvinfo : EIATTR_KPARAM_INFO
	.align		4
.L_81:
        /*0038*/ 	.byte	0x04, 0x17
        /*003a*/ 	.short	(.L_83 - .L_82)
.L_82:
        /*003c*/ 	.word	0x00000000
        /*0040*/ 	.short	0x0001
        /*0042*/ 	.short	0x0008
        /*0044*/ 	.byte	0x00, 0xf0, 0x11, 0x00


	//----- nvinfo : EIATTR_KPARAM_INFO
	.align		4
.L_83:
        /*0048*/ 	.byte	0x04, 0x17
        /*004a*/ 	.short	(.L_85 - .L_84)
.L_84:
        /*004c*/ 	.word	0x00000000
        /*0050*/ 	.short	0x0000
        /*0052*/ 	.short	0x0000
        /*0054*/ 	.byte	0x00, 0xf5, 0x21, 0x00


	//----- nvinfo : EIATTR_SPARSE_MMA_MASK
	.align		4
.L_85:
        /*0058*/ 	.byte	0x03, 0x50
        /*005a*/ 	.short	0x0000


	//----- nvinfo : EIATTR_MAXREG_COUNT
	.align		4
        /*005c*/ 	.byte	0x03, 0x1b
        /*005e*/ 	.short	0x00ff


	//----- nvinfo : EIATTR_MERCURY_ISA_VERSION
	.align		4
        /*0060*/ 	.byte	0x03, 0x5f
        /*0062*/ 	.short	0x0101


	//----- nvinfo : EIATTR_VRC_CTA_INIT_COUNT
	.align		4
        /*0064*/ 	.byte	0x02, 0x4a
	.zero		1
	.zero		1


	//----- nvinfo : EIATTR_EXIT_INSTR_OFFSETS
	.align		4
        /*0068*/ 	.byte	0x04, 0x1c
        /*006a*/ 	.short	(.L_87 - .L_86)


	//   ....[0]....
.L_86:
        /*006c*/ 	.word	0x000000c0


	//   ....[1]....
        /*0070*/ 	.word	0x000002b0


	//----- nvinfo : EIATTR_CBANK_PARAM_SIZE
	.align		4
.L_87:
        /*0074*/ 	.byte	0x03, 0x19
        /*0076*/ 	.short	0x0020


	//----- nvinfo : EIATTR_PARAM_CBANK
	.align		4
        /*0078*/ 	.byte	0x04, 0x0a
        /*007a*/ 	.short	(.L_89 - .L_88)
	.align		4
.L_88:
        /*007c*/ 	.word	index@(.nv.constant0._Z30make_clamped_border_kernel_f32PKfiiiPf)
        /*0080*/ 	.short	0x0380
        /*0082*/ 	.short	0x0020


	//----- nvinfo : EIATTR_SW_WAR
	.align		4
.L_89:
        /*0084*/ 	.byte	0x04, 0x36
        /*0086*/ 	.short	(.L_91 - .L_90)
.L_90:
        /*0088*/ 	.word	0x00000008
.L_91:


//--------------------- .nv.info._Z31make_constant_border_kernel_f32PKfiiiPf --------------------------
	.section	.nv.info._Z31make_constant_border_kernel_f32PKfiiiPf,"",@"SHT_CUDA_INFO"
	.sectionflags	@""
	.align	4


	//----- nvinfo : EIATTR_CUDA_API_VERSION
	.align		4
        /*0000*/ 	.byte	0x04, 0x37
        /*0002*/ 	.short	(.L_93 - .L_92)
.L_92:
        /*0004*/ 	.word	0x00000082


	//----- nvinfo : EIATTR_KPARAM_INFO
	.align		4
.L_93:
        /*0008*/ 	.byte	0x04, 0x17
        /*000a*/ 	.short	(.L_95 - .L_94)
.L_94:
        /*000c*/ 	.word	0x00000000
        /*0010*/ 	.short	0x0004
        /*0012*/ 	.short	0x0018
        /*0014*/ 	.byte	0x00, 0xf5, 0x21, 0x00


	//----- nvinfo : EIATTR_KPARAM_INFO
	.align		4
.L_95:
        /*0018*/ 	.byte	0x04, 0x17
        /*001a*/ 	.short	(.L_97 - .L_96)
.L_96:
        /*001c*/ 	.word	0x00000000
        /*0020*/ 	.short	0x0003
        /*0022*/ 	.short	0x0010
        /*0024*/ 	.byte	0x00, 0xf0, 0x11, 0x00


	//----- nvinfo : EIATTR_KPARAM_INFO
	.align		4
.L_97:
        /*0028*/ 	.byte	0x04, 0x17
        /*002a*/ 	.short	(.L_99 - .L_98)
.L_98:
        /*002c*/ 	.word	0x00000000
        /*0030*/ 	.short	0x0002
        /*0032*/ 	.short	0x000c
        /*0034*/ 	.byte	0x00, 0xf0, 0x11, 0x00


	//----- nvinfo : EIATTR_KPARAM_INFO
	.align		4
.L_99:
        /*0038*/ 	.byte	0x04, 0x17
        /*003a*/ 	.short	(.L_101 - .L_100)
.L_100:
        /*003c*/ 	.word	0x00000000
        /*0040*/ 	.short	0x0001
        /*0042*/ 	.short	0x0008
        /*0044*/ 	.byte	0x00, 0xf0, 0x11, 0x00


	//----- nvinfo : EIATTR_KPARAM_INFO
	.align		4
.L_101:
        /*0048*/ 	.byte	0x04, 0x17
        /*004a*/ 	.short	(.L_103 - .L_102)
.L_102:
        /*004c*/ 	.word	0x00000000
        /*0050*/ 	.short	0x0000
        /*0052*/ 	.short	0x0000
        /*0054*/ 	.byte	0x00, 0xf5, 0x21, 0x00


	//----- nvinfo : EIATTR_SPARSE_MMA_MASK
	.align		4
.L_103:
        /*0058*/ 	.byte	0x03, 0x50
        /*005a*/ 	.short	0x0000


	//----- nvinfo : EIATTR_MAXREG_COUNT
	.align		4
        /*005c*/ 	.byte	0x03, 0x1b
        /*005e*/ 	.short	0x00ff


	//----- nvinfo : EIATTR_MERCURY_ISA_VERSION
	.align		4
        /*0060*/ 	.byte	0x03, 0x5f
        /*0062*/ 	.short	0x0101


	//----- nvinfo : EIATTR_VRC_CTA_INIT_COUNT
	.align		4
        /*0064*/ 	.byte	0x02, 0x4a
	.zero		1
	.zero		1


	//----- nvinfo : EIATTR_EXIT_INSTR_OFFSETS
	.align		4
        /*0068*/ 	.byte	0x04, 0x1c
        /*006a*/ 	.short	(.L_105 - .L_104)


	//   ....[0]....
.L_104:
        /*006c*/ 	.word	0x000000c0


	//   ....[1]....
        /*0070*/ 	.word	0x00000190


	//----- nvinfo : EIATTR_CBANK_PARAM_SIZE
	.align		4
.L_105:
        /*0074*/ 	.byte	0x03, 0x19
        /*0076*/ 	.short	0x0020


	//----- nvinfo : EIATTR_PARAM_CBANK
	.align		4
        /*0078*/ 	.byte	0x04, 0x0a
        /*007a*/ 	.short	(.L_107 - .L_106)
	.align		4
.L_106:
        /*007c*/ 	.word	index@(.nv.constant0._Z31make_constant_border_kernel_f32PKfiiiPf)
        /*0080*/ 	.short	0x0380
        /*0082*/ 	.short	0x0020


	//----- nvinfo : EIATTR_SW_WAR
	.align		4
.L_107:
        /*0084*/ 	.byte	0x04, 0x36
        /*0086*/ 	.short	(.L_109 - .L_108)
.L_108:
        /*0088*/ 	.word	0x00000008
.L_109:


//--------------------- .nv.info._Z29make_mirror_border_kernel_u16PKtiiiPt --------------------------
	.section	.nv.info._Z29make_mirror_border_kernel_u16PKtiiiPt,"",@"SHT_CUDA_INFO"
	.sectionflags	@""
	.align	4


	//----- nvinfo : EIATTR_CUDA_API_VERSION
	.align		4
        /*0000*/ 	.byte	0x04, 0x37
        /*0002*/ 	.short	(.L_111 - .L_110)
.L_110:
        /*0004*/ 	.word	0x00000082


	//----- nvinfo : EIATTR_KPARAM_INFO
	.align		4
.L_111:
        /*0008*/ 	.byte	0x04, 0x17
        /*000a*/ 	.short	(.L_113 - .L_112)
.L_112:
        /*000c*/ 	.word	0x00000000
        /*0010*/ 	.short	0x0004
        /*0012*/ 	.short	0x0018
        /*0014*/ 	.byte	0x00, 0xf5, 0x21, 0x00


	//----- nvinfo : EIATTR_KPARAM_INFO
	.align		4
.L_113:
        /*0018*/ 	.byte	0x04, 0x17
        /*001a*/ 	.short	(.L_115 - .L_114)
.L_114:
        /*001c*/ 	.word	0x00000000
        /*0020*/ 	.short	0x0003
        /*0022*/ 	.short	0x0010
        /*0024*/ 	.byte	0x00, 0xf0, 0x11, 0x00


	//----- nvinfo : EIATTR_KPARAM_INFO
	.align		4
.L_115:
        /*0028*/ 	.byte	0x04, 0x17
        /*002a*/ 	.short	(.L_117 - .L_116)
.L_116:
        /*002c*/ 	.word	0x00000000
        /*0030*/ 	.short	0x0002
        /*0032*/ 	.short	0x000c
        /*0034*/ 	.byte	0x00, 0xf0, 0x11, 0x00


	//----- nvinfo : EIATTR_KPARAM_INFO
	.align		4
.L_117:
        /*0038*/ 	.byte	0x04, 0x17
        /*003a*/ 	.short	(.L_119 - .L_118)
.L_118:
        /*003c*/ 	.word	0x00000000
        /*0040*/ 	.short	0x0001
        /*0042*/ 	.short	0x0008
        /*0044*/ 	.byte	0x00, 0xf0, 0x11, 0x00


	//----- nvinfo : EIATTR_KPARAM_INFO
	.align		4
.L_119:
        /*0048*/ 	.byte	0x04, 0x17
        /*004a*/ 	.short	(.L_121 - .L_120)
.L_120:
        /*004c*/ 	.word	0x00000000
        /*0050*/ 	.short	0x0000
        /*0052*/ 	.short	0x0000
        /*0054*/ 	.byte	0x00, 0xf5, 0x21, 0x00


	//----- nvinfo : EIATTR_SPARSE_MMA_MASK
	.align		4
.L_121:
        /*0058*/ 	.byte	0x03, 0x50
        /*005a*/ 	.short	0x0000


	//----- nvinfo : EIATTR_MAXREG_COUNT
	.align		4
        /*005c*/ 	.byte	0x03, 0x1b
        /*005e*/ 	.short	0x00ff


	//----- nvinfo : EIATTR_MERCURY_ISA_VERSION
	.align		4
        /*0060*/ 	.byte	0x03, 0x5f
        /*0062*/ 	.short	0x0101


	//----- nvinfo : EIATTR_VRC_CTA_INIT_COUNT
	.align		4
        /*0064*/ 	.byte	0x02, 0x4a
	.zero		1
	.zero		1


	//----- nvinfo : EIATTR_EXIT_INSTR_OFFSETS
	.align		4
        /*0068*/ 	.byte	0x04, 0x1c
        /*006a*/ 	.short	(.L_123 - .L_122)


	//   ....[0]....
.L_122:
        /*006c*/ 	.word	0x000000c0


	//   ....[1]....
        /*0070*/ 	.word	0x000003f0


	//----- nvinfo : EIATTR_CRS_STACK_SIZE
	.align		4
.L_123:
        /*0074*/ 	.byte	0x04, 0x1e
        /*0076*/ 	.short	(.L_125 - .L_124)
.L_124:
        /*0078*/ 	.word	0x00000000


	//----- nvinfo : EIATTR_CBANK_PARAM_SIZE
	.align		4
.L_125:
        /*007c*/ 	.byte	0x03, 0x19
        /*007e*/ 	.short	0x0020


	//----- nvinfo : EIATTR_PARAM_CBANK
	.align		4
        /*0080*/ 	.byte	0x04, 0x0a
        /*0082*/ 	.short	(.L_127 - .L_126)
	.align		4
.L_126:
        /*0084*/ 	.word	index@(.nv.constant0._Z29make_mirror_border_kernel_u16PKtiiiPt)
        /*0088*/ 	.short	0x0380
        /*008a*/ 	.short	0x0020


	//----- nvinfo : EIATTR_SW_WAR
	.align		4
.L_127:
        /*008c*/ 	.byte	0x04, 0x36
        /*008e*/ 	.short	(.L_129 - .L_128)
.L_128:
        /*0090*/ 	.word	0x00000008
.L_129:


//--------------------- .nv.info._Z30make_clamped_border_kernel_u16PKtiiiPt --------------------------
	.section	.nv.info._Z30make_clamped_border_kernel_u16PKtiiiPt,"",@"SHT_CUDA_INFO"
	.sectionflags	@""
	.align	4


	//----- nvinfo : EIATTR_CUDA_API_VERSION
	.align		4
        /*0000*/ 	.byte	0x04, 0x37
        /*0002*/ 	.short	(.L_131 - .L_130)
.L_130:
        /*0004*/ 	.word	0x00000082


	//----- nvinfo : EIATTR_KPARAM_INFO
	.align		4
.L_131:
        /*0008*/ 	.byte	0x04, 0x17
        /*000a*/ 	.short	(.L_133 - .L_132)
.L_132:
        /*000c*/ 	.word	0x00000000
        /*0010*/ 	.short	0x0004
        /*0012*/ 	.short	0x0018
        /*0014*/ 	.byte	0x00, 0xf5, 0x21, 0x00


	//----- nvinfo : EIATTR_KPARAM_INFO
	.align		4
.L_133:
        /*0018*/ 	.byte	0x04, 0x17
        /*001a*/ 	.short	(.L_135 - .L_134)
.L_134:
        /*001c*/ 	.word	0x00000000
        /*0020*/ 	.short	0x0003
        /*0022*/ 	.short	0x0010
        /*0024*/ 	.byte	0x00, 0xf0, 0x11, 0x00


	//----- nvinfo : EIATTR_KPARAM_INFO
	.align		4
.L_135:
        /*0028*/ 	.byte	0x04, 0x17
        /*002a*/ 	.short	(.L_137 - .L_136)
.L_136:
        /*002c*/ 	.word	0x00000000
        /*0030*/ 	.short	0x0002
        /*0032*/ 	.short	0x000c
        /*0034*/ 	.byte	0x00, 0xf0, 0x11, 0x00


	//----- nvinfo : EIATTR_KPARAM_INFO
	.align		4
.L_137:
        /*0038*/ 	.byte	0x04, 0x17
        /*003a*/ 	.short	(.L_139 - .L_138)
.L_138:
        /*003c*/ 	.word	0x00000000
        /*0040*/ 	.short	0x0001
        /*0042*/ 	.short	0x0008
        /*0044*/ 	.byte	0x00, 0xf0, 0x11, 0x00


	//----- nvinfo : EIATTR_KPARAM_INFO
	.align		4
.L_139:
        /*0048*/ 	.byte	0x04, 0x17
        /*004a*/ 	.short	(.L_141 - .L_140)
.L_140:
        /*004c*/ 	.word	0x00000000
        /*0050*/ 	.short	0x0000
        /*0052*/ 	.short	0x0000
        /*0054*/ 	.byte	0x00, 0xf5, 0x21, 0x00


	//----- nvinfo : EIATTR_SPARSE_MMA_MASK
	.align		4
.L_141:
        /*0058*/ 	.byte	0x03, 0x50
        /*005a*/ 	.short	0x0000


	//----- nvinfo : EIATTR_MAXREG_COUNT
	.align		4
        /*005c*/ 	.byte	0x03, 0x1b
        /*005e*/ 	.short	0x00ff


	//----- nvinfo : EIATTR_MERCURY_ISA_VERSION
	.align		4
        /*0060*/ 	.byte	0x03, 0x5f
        /*0062*/ 	.short	0x0101


	//----- nvinfo : EIATTR_VRC_CTA_INIT_COUNT
	.align		4
        /*0064*/ 	.byte	0x02, 0x4a
	.zero		1
	.zero		1


	//----- nvinfo : EIATTR_EXIT_INSTR_OFFSETS
	.align		4
        /*0068*/ 	.byte	0x04, 0x1c
        /*006a*/ 	.short	(.L_143 - .L_142)


	//   ....[0]....
.L_142:
        /*006c*/ 	.word	0x000000c0


	//   ....[1]....
        /*0070*/ 	.word	0x000002b0


	//----- nvinfo : EIATTR_CBANK_PARAM_SIZE
	.align		4
.L_143:
        /*0074*/ 	.byte	0x03, 0x19
        /*0076*/ 	.short	0x0020


	//----- nvinfo : EIATTR_PARAM_CBANK
	.align		4
        /*0078*/ 	.byte	0x04, 0x0a
        /*007a*/ 	.short	(.L_145 - .L_144)
	.align		4
.L_144:
        /*007c*/ 	.word	index@(.nv.constant0._Z30make_clamped_border_kernel_u16PKtiiiPt)
        /*0080*/ 	.short	0x0380
        /*0082*/ 	.short	0x0020


	//----- nvinfo : EIATTR_SW_WAR
	.align		4
.L_145:
        /*0084*/ 	.byte	0x04, 0x36
        /*0086*/ 	.short	(.L_147 - .L_146)
.L_146:
        /*0088*/ 	.word	0x00000008
.L_147:


//--------------------- .nv.info._Z31make_constant_border_kernel_u16PKtiiiPt --------------------------
	.section	.nv.info._Z31make_constant_border_kernel_u16PKtiiiPt,"",@"SHT_CUDA_INFO"
	.sectionflags	@""
	.align	4


	//----- nvinfo : EIATTR_CUDA_API_VERSION
	.align		4
        /*0000*/ 	.byte	0x04, 0x37
        /*0002*/ 	.short	(.L_149 - .L_148)
.L_148:
        /*0004*/ 	.word	0x00000082


	//----- nvinfo : EIATTR_KPARAM_INFO
	.align		4
.L_149:
        /*0008*/ 	.byte	0x04, 0x17
        /*000a*/ 	.short	(.L_151 - .L_150)
.L_150:
        /*000c*/ 	.word	0x00000000
        /*0010*/ 	.short	0x0004
        /*0012*/ 	.short	0x0018
        /*0014*/ 	.byte	0x00, 0xf5, 0x21, 0x00


	//----- nvinfo : EIATTR_KPARAM_INFO
	.align		4
.L_151:
        /*0018*/ 	.byte	0x04, 0x17
        /*001a*/ 	.short	(.L_153 - .L_152)
.L_152:
        /*001c*/ 	.word	0x00000000
        /*0020*/ 	.short	0x0003
        /*0022*/ 	.short	0x0010
        /*0024*/ 	.byte	0x00, 0xf0, 0x11, 0x00


	//----- nvinfo : EIATTR_KPARAM_INFO
	.align		4
.L_153:
        /*0028*/ 	.byte	0x04, 0x17
        /*002a*/ 	.short	(.L_155 - .L_154)
.L_154:
        /*002c*/ 	.word	0x00000000
        /*0030*/ 	.short	0x0002
        /*0032*/ 	.short	0x000c
        /*0034*/ 	.byte	0x00, 0xf0, 0x11, 0x00


	//----- nvinfo : EIATTR_KPARAM_INFO
	.align		4
.L_155:
        /*0038*/ 	.byte	0x04, 0x17
        /*003a*/ 	.short	(.L_157 - .L_156)
.L_156:
        /*003c*/ 	.word	0x00000000
        /*0040*/ 	.short	0x0001
        /*0042*/ 	.short	0x0008
        /*0044*/ 	.byte	0x00, 0xf0, 0x11, 0x00


	//----- nvinfo : EIATTR_KPARAM_INFO
	.align		4
.L_157:
        /*0048*/ 	.byte	0x04, 0x17
        /*004a*/ 	.short	(.L_159 - .L_158)
.L_158:
        /*004c*/ 	.word	0x00000000
        /*0050*/ 	.short	0x0000
        /*0052*/ 	.short	0x0000
        /*0054*/ 	.byte	0x00, 0xf5, 0x21, 0x00


	//----- nvinfo : EIATTR_SPARSE_MMA_MASK
	.align		4
.L_159:
        /*0058*/ 	.byte	0x03, 0x50
        /*005a*/ 	.short	0x0000


	//----- nvinfo : EIATTR_MAXREG_COUNT
	.align		4
        /*005c*/ 	.byte	0x03, 0x1b
        /*005e*/ 	.short	0x00ff


	//----- nvinfo : EIATTR_MERCURY_ISA_VERSION
	.align		4
        /*0060*/ 	.byte	0x03, 0x5f
        /*0062*/ 	.short	0x0101


	//----- nvinfo : EIATTR_VRC_CTA_INIT_COUNT
	.align		4
        /*0064*/ 	.byte	0x02, 0x4a
	.zero		1
	.zero		1


	//----- nvinfo : EIATTR_EXIT_INSTR_OFFSETS
	.align		4
        /*0068*/ 	.byte	0x04, 0x1c
        /*006a*/ 	.short	(.L_161 - .L_160)


	//   ....[0]....
.L_160:
        /*006c*/ 	.word	0x000000c0


	//   ....[1]....
        /*0070*/ 	.word	0x00000190


	//----- nvinfo : EIATTR_CBANK_PARAM_SIZE
	.align		4
.L_161:
        /*0074*/ 	.byte	0x03, 0x19
        /*0076*/ 	.short	0x0020


	//----- nvinfo : EIATTR_PARAM_CBANK
	.align		4
        /*0078*/ 	.byte	0x04, 0x0a
        /*007a*/ 	.short	(.L_163 - .L_162)
	.align		4
.L_162:
        /*007c*/ 	.word	index@(.nv.constant0._Z31make_constant_border_kernel_u16PKtiiiPt)
        /*0080*/ 	.short	0x0380
        /*0082*/ 	.short	0x0020


	//----- nvinfo : EIATTR_SW_WAR
	.align		4
.L_163:
        /*0084*/ 	.byte	0x04, 0x36
        /*0086*/ 	.short	(.L_165 - .L_164)
.L_164:
        /*0088*/ 	.word	0x00000008
.L_165:


//--------------------- .nv.info._Z28make_mirror_border_kernel_u8PKhiiiPh --------------------------
	.section	.nv.info._Z28make_mirror_border_kernel_u8PKhiiiPh,"",@"SHT_CUDA_INFO"
	.sectionflags	@""
	.align	4


	//----- nvinfo : EIATTR_CUDA_API_VERSION
	.align		4
        /*0000*/ 	.byte	0x04, 0x37
        /*0002*/ 	.short	(.L_167 - .L_166)
.L_166:
        /*0004*/ 	.word	0x00000082


	//----- nvinfo : EIATTR_KPARAM_INFO
	.align		4
.L_167:
        /*0008*/ 	.byte	0x04, 0x17
        /*000a*/ 	.short	(.L_169 - .L_168)
.L_168:
        /*000c*/ 	.word	0x00000000
        /*0010*/ 	.short	0x0004
        /*0012*/ 	.short	0x0018
        /*0014*/ 	.byte	0x00, 0xf5, 0x21, 0x00


	//----- nvinfo : EIATTR_KPARAM_INFO
	.align		4
.L_169:
        /*0018*/ 	.byte	0x04, 0x17
        /*001a*/ 	.short	(.L_171 - .L_170)
.L_170:
        /*001c*/ 	.word	0x00000000
        /*0020*/ 	.short	0x0003
        /*0022*/ 	.short	0x0010
        /*0024*/ 	.byte	0x00, 0xf0, 0x11, 0x00


	//----- nvinfo : EIATTR_KPARAM_INFO
	.align		4
.L_171:
        /*0028*/ 	.byte	0x04, 0x17
        /*002a*/ 	.short	(.L_173 - .L_172)
.L_172:
        /*002c*/ 	.word	0x00000000
        /*0030*/ 	.short	0x0002
        /*0032*/ 	.short	0x000c
        /*0034*/ 	.byte	0x00, 0xf0, 0x11, 0x00


	//----- nvinfo : EIATTR_KPARAM_INFO
	.align		4
.L_173:
        /*0038*/ 	.byte	0x04, 0x17
        /*003a*/ 	.short	(.L_175 - .L_174)
.L_174:
        /*003c*/ 	.word	0x00000000
        /*0040*/ 	.short	0x0001
        /*0042*/ 	.short	0x0008
        /*0044*/ 	.byte	0x00, 0xf0, 0x11, 0x00


	//----- nvinfo : EIATTR_KPARAM_INFO
	.align		4
.L_175:
        /*0048*/ 	.byte	0x04, 0x17
        /*004a*/ 	.short	(.L_177 - .L_176)
.L_176:
        /*004c*/ 	.word	0x00000000
        /*0050*/ 	.short	0x0000
        /*0052*/ 	.short	0x0000
        /*0054*/ 	.byte	0x00, 0xf5, 0x21, 0x00


	//----- nvinfo : EIATTR_SPARSE_MMA_MASK
	.align		4
.L_177:
        /*0058*/ 	.byte	0x03, 0x50
        /*005a*/ 	.short	0x0000


	//----- nvinfo : EIATTR_MAXREG_COUNT
	.align		4
        /*005c*/ 	.byte	0x03, 0x1b
        /*005e*/ 	.short	0x00ff


	//----- nvinfo : EIATTR_MERCURY_ISA_VERSION
	.align		4
        /*0060*/ 	.byte	0x03, 0x5f
        /*0062*/ 	.short	0x0101


	//----- nvinfo : EIATTR_VRC_CTA_INIT_COUNT
	.align		4
        /*0064*/ 	.byte	0x02, 0x4a
	.zero		1
	.zero		1


	//----- nvinfo : EIATTR_EXIT_INSTR_OFFSETS
	.align		4
        /*0068*/ 	.byte	0x04, 0x1c
        /*006a*/ 	.short	(.L_179 - .L_178)


	//   ....[0]....
.L_178:
        /*006c*/ 	.word	0x000000c0


	//   ....[1]....
        /*0070*/ 	.word	0x00000440


	//----- nvinfo : EIATTR_CRS_STACK_SIZE
	.align		4
.L_179:
        /*0074*/ 	.byte	0x04, 0x1e
        /*0076*/ 	.short	(.L_181 - .L_180)
.L_180:
        /*0078*/ 	.word	0x00000000


	//----- nvinfo : EIATTR_CBANK_PARAM_SIZE
	.align		4
.L_181:
        /*007c*/ 	.byte	0x03, 0x19
        /*007e*/ 	.short	0x0020


	//----- nvinfo : EIATTR_PARAM_CBANK
	.align		4
        /*0080*/ 	.byte	0x04, 0x0a
        /*0082*/ 	.short	(.L_183 - .L_182)
	.align		4
.L_182:
        /*0084*/ 	.word	index@(.nv.constant0._Z28make_mirror_border_kernel_u8PKhiiiPh)
        /*0088*/ 	.short	0x0380
        /*008a*/ 	.short	0x0020


	//----- nvinfo : EIATTR_SW_WAR
	.align		4
.L_183:
        /*008c*/ 	.byte	0x04, 0x36
        /*008e*/ 	.short	(.L_185 - .L_184)
.L_184:
        /*0090*/ 	.word	0x00000008
.L_185:


//--------------------- .nv.info._Z29make_clamped_border_kernel_u8PKhiiiPh --------------------------
	.section	.nv.info._Z29make_clamped_border_kernel_u8PKhiiiPh,"",@"SHT_CUDA_INFO"
	.sectionflags	@""
	.align	4


	//----- nvinfo : EIATTR_CUDA_API_VERSION
	.align		4
        /*0000*/ 	.byte	0x04, 0x37
        /*0002*/ 	.short	(.L_187 - .L_186)
.L_186:
        /*0004*/ 	.word	0x00000082


	//----- nvinfo : EIATTR_KPARAM_INFO
	.align		4
.L_187:
        /*0008*/ 	.byte	0x04, 0x17
        /*000a*/ 	.short	(.L_189 - .L_188)
.L_188:
        /*000c*/ 	.word	0x00000000
        /*0010*/ 	.short	0x0004
        /*0012*/ 	.short	0x0018
        /*0014*/ 	.byte	0x00, 0xf5, 0x21, 0x00


	//----- nvinfo : EIATTR_KPARAM_INFO
	.align		4
.L_189:
        /*0018*/ 	.byte	0x04, 0x17
        /*001a*/ 	.short	(.L_191 - .L_190)
.L_190:
        /*001c*/ 	.word	0x00000000
        /*0020*/ 	.short	0x0003
        /*0022*/ 	.short	0x0010
        /*0024*/ 	.byte	0x00, 0xf0, 0x11, 0x00


	//----- nvinfo : EIATTR_KPARAM_INFO
	.align		4
.L_191:
        /*0028*/ 	.byte	0x04, 0x17
        /*002a*/ 	.short	(.L_193 - .L_192)
.L_192:
        /*002c*/ 	.word	0x00000000
        /*0030*/ 	.short	0x0002
        /*0032*/ 	.short	0x000c
        /*0034*/ 	.byte	0x00, 0xf0, 0x11, 0x00


	//----- nvinfo : EIATTR_KPARAM_INFO
	.align		4
.L_193:
        /*0038*/ 	.byte	0x04, 0x17
        /*003a*/ 	.short	(.L_195 - .L_194)
.L_194:
        /*003c*/ 	.word	0x00000000
        /*0040*/ 	.short	0x0001
        /*0042*/ 	.short	0x0008
        /*0044*/ 	.byte	0x00, 0xf0, 0x11, 0x00


	//----- nvinfo : EIATTR_KPARAM_INFO
	.align		4
.L_195:
        /*0048*/ 	.byte	0x04, 0x17
        /*004a*/ 	.short	(.L_197 - .L_196)
.L_196:
        /*004c*/ 	.word	0x00000000
        /*0050*/ 	.short	0x0000
        /*0052*/ 	.short	0x0000
        /*0054*/ 	.byte	0x00, 0xf5, 0x21, 0x00


	//----- nvinfo : EIATTR_SPARSE_MMA_MASK
	.align		4
.L_197:
        /*0058*/ 	.byte	0x03, 0x50
        /*005a*/ 	.short	0x0000


	//----- nvinfo : EIATTR_MAXREG_COUNT
	.align		4
        /*005c*/ 	.byte	0x03, 0x1b
        /*005e*/ 	.short	0x00ff


	//----- nvinfo : EIATTR_MERCURY_ISA_VERSION
	.align		4
        /*0060*/ 	.byte	0x03, 0x5f
        /*0062*/ 	.short	0x0101


	//----- nvinfo : EIATTR_VRC_CTA_INIT_COUNT
	.align		4
        /*0064*/ 	.byte	0x02, 0x4a
	.zero		1
	.zero		1


	//----- nvinfo : EIATTR_EXIT_INSTR_OFFSETS
	.align		4
        /*0068*/ 	.byte	0x04, 0x1c
        /*006a*/ 	.short	(.L_199 - .L_198)


	//   ....[0]....
.L_198:
        /*006c*/ 	.word	0x000000c0


	//   ....[1]....
        /*0070*/ 	.word	0x00000310


	//----- nvinfo : EIATTR_CBANK_PARAM_SIZE
	.align		4
.L_199:
        /*0074*/ 	.byte	0x03, 0x19
        /*0076*/ 	.short	0x0020


	//----- nvinfo : EIATTR_PARAM_CBANK
	.align		4
        /*0078*/ 	.byte	0x04, 0x0a
        /*007a*/ 	.short	(.L_201 - .L_200)
	.align		4
.L_200:
        /*007c*/ 	.word	index@(.nv.constant0._Z29make_clamped_border_kernel_u8PKhiiiPh)
        /*0080*/ 	.short	0x0380
        /*0082*/ 	.short	0x0020


	//----- nvinfo : EIATTR_SW_WAR
	.align		4
.L_201:
        /*0084*/ 	.byte	0x04, 0x36
        /*0086*/ 	.short	(.L_203 - .L_202)
.L_202:
        /*0088*/ 	.word	0x00000008
.L_203:


//--------------------- .nv.info._Z30make_constant_border_kernel_u8PKhiiiPh --------------------------
	.section	.nv.info._Z30make_constant_border_kernel_u8PKhiiiPh,"",@"SHT_CUDA_INFO"
	.sectionflags	@""
	.align	4


	//----- nvinfo : EIATTR_CUDA_API_VERSION
	.align		4
        /*0000*/ 	.byte	0x04, 0x37
        /*0002*/ 	.short	(.L_205 - .L_204)
.L_204:
        /*0004*/ 	.word	0x00000082


	//----- nvinfo : EIATTR_KPARAM_INFO
	.align		4
.L_205:
        /*0008*/ 	.byte	0x04, 0x17
        /*000a*/ 	.short	(.L_207 - .L_206)
.L_206:
        /*000c*/ 	.word	0x00000000
        /*0010*/ 	.short	0x0004
        /*0012*/ 	.short	0x0018
        /*0014*/ 	.byte	0x00, 0xf5, 0x21, 0x00


	//----- nvinfo : EIATTR_KPARAM_INFO
	.align		4
.L_207:
        /*0018*/ 	.byte	0x04, 0x17
        /*001a*/ 	.short	(.L_209 - .L_208)
.L_208:
        /*001c*/ 	.word	0x00000000
        /*0020*/ 	.short	0x0003
        /*0022*/ 	.short	0x0010
        /*0024*/ 	.byte	0x00, 0xf0, 0x11, 0x00


	//----- nvinfo : EIATTR_KPARAM_INFO
	.align		4
.L_209:
        /*0028*/ 	.byte	0x04, 0x17
        /*002a*/ 	.short	(.L_211 - .L_210)
.L_210:
        /*002c*/ 	.word	0x00000000
        /*0030*/ 	.short	0x0002
        /*0032*/ 	.short	0x000c
        /*0034*/ 	.byte	0x00, 0xf0, 0x11, 0x00


	//----- nvinfo : EIATTR_KPARAM_INFO
	.align		4
.L_211:
        /*0038*/ 	.byte	0x04, 0x17
        /*003a*/ 	.short	(.L_213 - .L_212)
.L_212:
        /*003c*/ 	.word	0x00000000
        /*0040*/ 	.short	0x0001
        /*0042*/ 	.short	0x0008
        /*0044*/ 	.byte	0x00, 0xf0, 0x11, 0x00


	//----- nvinfo : EIATTR_KPARAM_INFO
	.align		4
.L_213:
        /*0048*/ 	.byte	0x04, 0x17
        /*004a*/ 	.short	(.L_215 - .L_214)
.L_214:
        /*004c*/ 	.word	0x00000000
        /*0050*/ 	.short	0x0000
        /*0052*/ 	.short	0x0000
        /*0054*/ 	.byte	0x00, 0xf5, 0x21, 0x00


	//----- nvinfo : EIATTR_SPARSE_MMA_MASK
	.align		4
.L_215:
        /*0058*/ 	.byte	0x03, 0x50
        /*005a*/ 	.short	0x0000


	//----- nvinfo : EIATTR_MAXREG_COUNT
	.align		4
        /*005c*/ 	.byte	0x03, 0x1b
        /*005e*/ 	.short	0x00ff


	//----- nvinfo : EIATTR_MERCURY_ISA_VERSION
	.align		4
        /*0060*/ 	.byte	0x03, 0x5f
        /*0062*/ 	.short	0x0101


	//----- nvinfo : EIATTR_VRC_CTA_INIT_COUNT
	.align		4
        /*0064*/ 	.byte	0x02, 0x4a
	.zero		1
	.zero		1


	//----- nvinfo : EIATTR_EXIT_INSTR_OFFSETS
	.align		4
        /*0068*/ 	.byte	0x04, 0x1c
        /*006a*/ 	.short	(.L_217 - .L_216)


	//   ....[0]....
.L_216:
        /*006c*/ 	.word	0x000000c0


	//   ....[1]....
        /*0070*/ 	.word	0x000001b0


	//----- nvinfo : EIATTR_CBANK_PARAM_SIZE
	.align		4
.L_217:
        /*0074*/ 	.byte	0x03, 0x19
        /*0076*/ 	.short	0x0020


	//----- nvinfo : EIATTR_PARAM_CBANK
	.align		4
        /*0078*/ 	.byte	0x04, 0x0a
        /*007a*/ 	.short	(.L_219 - .L_218)
	.align		4
.L_218:
        /*007c*/ 	.word	index@(.nv.constant0._Z30make_constant_border_kernel_u8PKhiiiPh)
        /*0080*/ 	.short	0x0380
        /*0082*/ 	.short	0x0020


	//----- nvinfo : EIATTR_SW_WAR
	.align		4
.L_219:
        /*0084*/ 	.byte	0x04, 0x36
        /*0086*/ 	.short	(.L_221 - .L_220)
.L_220:
        /*0088*/ 	.word	0x00000008
.L_221:


//--------------------- .nv.callgraph             --------------------------
	.section	.nv.callgraph,"",@"SHT_CUDA_CALLGRAPH"
	.align	4
	.sectionentsize	8
	.align		4
        /*0000*/ 	.word	0x00000000
	.align		4
        /*0004*/ 	.word	0xffffffff
	.align		4
        /*0008*/ 	.word	0x00000000
	.align		4
        /*000c*/ 	.word	0xfffffffe
	.align		4
        /*0010*/ 	.word	0x00000000
	.align		4
        /*0014*/ 	.word	0xfffffffd
	.align		4
        /*0018*/ 	.word	0x00000000
	.align		4
        /*001c*/ 	.word	0xfffffffc


//--------------------- .text._Z29make_mirror_border_kernel_f32PKfiiiPf --------------------------
	.section	.text._Z29make_mirror_border_kernel_f32PKfiiiPf,"ax",@progbits
	.align	128
        .global         _Z29make_mirror_border_kernel_f32PKfiiiPf
        .type           _Z29make_mirror_border_kernel_f32PKfiiiPf,@function
        .size           _Z29make_mirror_border_kernel_f32PKfiiiPf,(.L_x_33 - _Z29make_mirror_border_kernel_f32PKfiiiPf)
        .other          _Z29make_mirror_border_kernel_f32PKfiiiPf,@"STO_CUDA_ENTRY STV_DEFAULT"
_Z29make_mirror_border_kernel_f32PKfiiiPf:
.text._Z29make_mirror_border_kernel_f32PKfiiiPf:
[----:B------:R-:W-:Y:S01]  /*0000*/  LDC R1, c[0x0][0x37c] ;  /* 0x0000df00ff017b82 */ /* 0x000fe20000000800 */
[----:B------:R-:W0:Y:S07]  /*0010*/  S2R R3, SR_TID.Y ;  /* 0x0000000000037919 */ /* 0x000e2e0000002200 */
[----:B------:R-:W1:Y:S01]  /*0020*/  LDC R11, c[0x0][0x360] ;  /* 0x0000d800ff0b7b82 */ /* 0x000e620000000800 */
[----:B------:R-:W1:Y:S07]  /*0030*/  S2R R0, SR_TID.X ;  /* 0x0000000000007919 */ /* 0x000e6e0000002100 */
[----:B------:R-:W0:Y:S08]  /*0040*/  S2UR UR5, SR_CTAID.Y ;  /* 0x00000000000579c3 */ /* 0x000e300000002600 */
[----:B------:R-:W0:Y:S08]  /*0050*/  LDC R8, c[0x0][0x364] ;  /* 0x0000d900ff087b82 */ /* 0x000e300000000800 */
[----:B------:R-:W1:Y:S08]  /*0060*/  S2UR UR4, SR_CTAID.X ;  /* 0x00000000000479c3 */ /* 0x000e700000002500 */
[----:B------:R-:W2:Y:S01]  /*0070*/  LDC.64 R4, c[0x0][0x388] ;  /* 0x0000e200ff047b82 */ /* 0x000ea20000000a00 */
[----:B0-----:R-:W-:-:S02]  /*0080*/  IMAD R8, R8, UR5, R3 ;  /* 0x0000000508087c24 */ /* 0x001fc4000f8e0203 */
[----:B-1----:R-:W-:-:S03]  /*0090*/  IMAD R11, R11, UR4, R0 ;  /* 0x000000040b0b7c24 */ /* 0x002fc6000f8e0200 */
[----:B--2---:R-:W-:-:S04]  /*00a0*/  ISETP.GE.U32.AND P0, PT, R8, R5, PT ;  /* 0x000000050800720c */ /* 0x004fc80003f06070 */
[----:B------:R-:W-:-:S13]  /*00b0*/  ISETP.GE.U32.OR P0, PT, R11, R4, P0 ;  /* 0x000000040b00720c */ /* 0x000fda0000706470 */
[----:B------:R-:W-:Y:S05]  /*00c0*/  @P0 EXIT ;  /* 0x000000000000094d */ /* 0x000fea0003800000 */
[----:B------:R-:W0:Y:S01]  /*00d0*/  LDC R9, c[0x0][0x390] ;  /* 0x0000e400ff097b82 */ /* 0x000e220000000800 */
[----:B------:R-:W-:Y:S01]  /*00e0*/  BSSY.RECONVERGENT B1, `(.L_x_0) ;  /* 0x0000016000017945 */ /* 0x000fe20003800200 */
[----:B------:R-:W1:Y:S03]  /*00f0*/  LDCU.64 UR4, c[0x0][0x358] ;  /* 0x00006b00ff0477ac */ /* 0x000e660008000a00 */
[----:B------:R-:W-:Y:S03]  /*0100*/  BSSY.RELIABLE B0, `(.L_x_1) ;  /* 0x000000e000007945 */ /* 0x000fe60003800100 */
[----:B------:R-:W2:Y:S01]  /*0110*/  LDC.64 R2, c[0x0][0x398] ;  /* 0x0000e600ff027b82 */ /* 0x000ea20000000a00 */
[----:B0-----:R-:W-:Y:S02]  /*0120*/  ISETP.GE.AND P0, PT, R11, R9, PT ;  /* 0x000000090b00720c */ /* 0x001fe40003f06270 */
[----:B------:R-:W-:-:S05]  /*0130*/  LEA R0, R9, R4, 0x1 ;  /* 0x0000000409007211 */ /* 0x000fca00078e08ff */
[----:B------:R-:W-:-:S04]  /*0140*/  IMAD R0, R8, R0, R11 ;  /* 0x0000000008007224 */ /* 0x000fc800078e020b */
[----:B--2---:R-:W-:Y:S02]  /*0150*/  IMAD.WIDE.U32 R6, R0, 0x4, R2 ;  /* 0x0000000400067825 */ /* 0x004fe400078e0002 */
[----:B------:R-:W-:-:S04]  /*0160*/  @!P0 IABS R10, R11 ;  /* 0x0000000b000a8213 */ /* 0x000fc80000000000 */
[----:B------:R-:W-:Y:S01]  /*0170*/  @!P0 IADD3 R15, PT, PT, R9, -R10, RZ ;  /* 0x8000000a090f8210 */ /* 0x000fe20007ffe0ff */
[----:B-1----:R-:W-:Y:S06]  /*0180*/  @!P0 BRA `(.L_x_2) ;  /* 0x0000000000148947 */ /* 0x002fec0003800000 */
[----:B------:R-:W-:-:S13]  /*0190*/  ISETP.GE.AND P0, PT, R11, R4, PT ;  /* 0x000000040b00720c */ /* 0x000fda0003f06270 */
[----:B------:R-:W-:Y:S05]  /*01a0*/  @!P0 BREAK.RELIABLE B0 ;  /* 0x0000000000008942 */ /* 0x000fea0003800100 */
[----:B------:R-:W-:Y:S05]  /*01b0*/  @!P0 BRA `(.L_x_3) ;  /* 0x0000000000208947 */ /* 0x000fea0003800000 */
[----:B------:R-:W-:-:S04]  /*01c0*/  LOP3.LUT R15, RZ, R11, RZ, 0x33, !PT ;  /* 0x0000000bff0f7212 */ /* 0x000fc800078e33ff */
[----:B------:R-:W-:-:S07]  /*01d0*/  LEA R15, R4, R15, 0x1 ;  /* 0x0000000f040f7211 */ /* 0x000fce00078e08ff */
.L_x_2:
[----:B------:R-:W-:Y:S05]  /*01e0*/  BSYNC.RELIABLE B0 ;  /* 0x0000000000007941 */ /* 0x000fea0003800100 */
.L_x_1:
[----:B------:R-:W0:Y:S01]  /*01f0*/  LDC.64 R12, c[0x0][0x380] ;  /* 0x0000e000ff0c7b82 */ /* 0x000e220000000a00 */
[----:B------:R-:W-:-:S04]  /*0200*/  IMAD R15, R8, R4, R15 ;  /* 0x00000004080f7224 */ /* 0x000fc800078e020f */
[----:B0-----:R-:W-:-:S06]  /*0210*/  IMAD.WIDE.U32 R12, R15, 0x4, R12 ;  /* 0x000000040f0c7825 */ /* 0x001fcc00078e000c */
[----:B------:R-:W2:Y:S04]  /*0220*/  LDG.E R13, desc[UR4][R12.64] ;  /* 0x000000040c0d7981 */ /* 0x000ea8000c1e1900 */
[----:B--2---:R0:W-:Y:S02]  /*0230*/  STG.E desc[UR4][R6.64], R13 ;  /* 0x0000000d06007986 */ /* 0x0041e4000c101904 */
.L_x_3:
[----:B------:R-:W-:Y:S05]  /*0240*/  BSYNC.RECONVERGENT B1 ;  /* 0x0000000000017941 */ /* 0x000fea0003800200 */
.L_x_0:
[----:B------:R-:W-:Y:S05]  /*0250*/  WARPSYNC.ALL ;  /* 0x0000000000007948 */ /* 0x000fea0003800000 */
[----:B------:R-:W-:Y:S01]  /*0260*/  ISETP.GE.AND P0, PT, R8, R9, PT ;  /* 0x000000090800720c */ /* 0x000fe20003f06270 */
[----:B------:R-:W-:Y:S04]  /*0270*/  BSSY.RECONVERGENT B1, `(.L_x_4) ;  /* 0x000000f000017945 */ /* 0x000fe80003800200 */
[----:B------:R-:W-:Y:S08]  /*0280*/  BSSY.RELIABLE B2, `(.L_x_5) ;  /* 0x0000008000027945 */ /* 0x000ff00003800100 */
[----:B------:R-:W-:Y:S01]  /*0290*/  @!P0 IMAD.IADD R10, R9, 0x1, -R8 ;  /* 0x00000001090a8824 */ /* 0x000fe200078e0a08 */
[----:B------:R-:W-:Y:S06]  /*02a0*/  @!P0 BRA `(.L_x_6) ;  /* 0x0000000000148947 */ /* 0x000fec0003800000 */
[----:B------:R-:W-:-:S13]  /*02b0*/  ISETP.GE.AND P0, PT, R8, R5, PT ;  /* 0x000000050800720c */ /* 0x000fda0003f06270 */
[----:B------:R-:W-:Y:S05]  /*02c0*/  @!P0 BREAK.RELIABLE B2 ;  /* 0x0000000000028942 */ /* 0x000fea0003800100 */
[----:B------:R-:W-:Y:S05]  /*02d0*/  @!P0 BRA `(.L_x_7) ;  /* 0x0000000000208947 */ /* 0x000fea0003800000 */
[----:B------:R-:W-:-:S04]  /*02e0*/  LOP3.LUT R10, RZ, R8, RZ, 0x33, !PT ;  /* 0x00000008ff0a7212 */ /* 0x000fc800078e33ff */
[----:B------:R-:W-:-:S07]  /*02f0*/  LEA R10, R5, R10, 0x1 ;  /* 0x0000000a050a7211 */ /* 0x000fce00078e08ff */
.L_x_6:
[----:B------:R-:W-:Y:S05]  /*0300*/  BSYNC.RELIABLE B2 ;  /* 0x0000000000027941 */ /* 0x000fea0003800100 */
.L_x_5:
[----:B0-----:R-:W0:Y:S01]  /*0310*/  LDC.64 R12, c[0x0][0x380] ;  /* 0x0000e000ff0c7b82 */ /* 0x001e220000000a00 */
[----:B------:R-:W-:-:S04]  /*0320*/  IMAD R5, R10, R4, R11 ;  /* 0x000000040a057224 */ /* 0x000fc800078e020b */
[----:B0-----:R-:W-:-:S06]  /*0330*/  IMAD.WIDE.U32 R12, R5, 0x4, R12 ;  /* 0x00000004050c7825 */ /* 0x001fcc00078e000c */
[----:B------:R-:W2:Y:S04]  /*0340*/  LDG.E R13, desc[UR4][R12.64] ;  /* 0x000000040c0d7981 */ /* 0x000ea8000c1e1900 */
[----:B--2---:R1:W-:Y:S02]  /*0350*/  STG.E desc[UR4][R6.64], R13 ;  /* 0x0000000d06007986 */ /* 0x0043e4000c101904 */
.L_x_7:
[----:B------:R-:W-:Y:S05]  /*0360*/  BSYNC.RECONVERGENT B1 ;  /* 0x0000000000017941 */ /* 0x000fea0003800200 */
.L_x_4:
[----:B------:R-:W-:Y:S05]  /*0370*/  WARPSYNC.ALL ;  /* 0x0000000000007948 */ /* 0x000fea0003800000 */
[----:B01----:R-:W0:Y:S01]  /*0380*/  LDC.64 R6, c[0x0][0x380] ;  /* 0x0000e000ff067b82 */ /* 0x003e220000000a00 */
[----:B------:R-:W-:-:S04]  /*0390*/  IMAD R5, R8, R4, R11 ;  /* 0x0000000408057224 */ /* 0x000fc800078e020b */
[----:B0-----:R-:W-:-:S06]  /*03a0*/  IMAD.WIDE.U32 R4, R5, 0x4, R6 ;  /* 0x0000000405047825 */ /* 0x001fcc00078e0006 */
[----:B------:R-:W2:Y:S01]  /*03b0*/  LDG.E R5, desc[UR4][R4.64] ;  /* 0x0000000404057981 */ /* 0x000ea2000c1e1900 */
[----:B------:R-:W-:-:S04]  /*03c0*/  IMAD R9, R9, 0x2, R0 ;  /* 0x0000000209097824 */ /* 0x000fc800078e0200 */
[----:B------:R-:W-:-:S05]  /*03d0*/  IMAD.WIDE.U32 R2, R9, 0x4, R2 ;  /* 0x0000000409027825 */ /* 0x000fca00078e0002 */
[----:B--2---:R-:W-:Y:S01]  /*03e0*/  STG.E desc[UR4][R2.64], R5 ;  /* 0x0000000502007986 */ /* 0x004fe2000c101904 */
[----:B------:R-:W-:Y:S05]  /*03f0*/  EXIT ;  /* 0x000000000000794d */ /* 0x000fea0003800000 */
.L_x_8:
[----:B------:R-:W-:-:S00]  /*0400*/  BRA `(.L_x_8) ;  /* 0xfffffffc00fc7947 */ /* 0x000fc0000383ffff */
[----:B------:R-:W-:-:S00]  /*0410*/  NOP ;  /* 0x0000000000007918 */ /* 0x000fc00000000000 */
        /* <DEDUP_REMOVED lines=14> */
.L_x_33:


//--------------------- .text._Z30make_clamped_border_kernel_f32PKfiiiPf --------------------------
	.section	.text._Z30make_clamped_border_kernel_f32PKfiiiPf,"ax",@progbits
	.align	128
        .global         _Z30make_clamped_border_kernel_f32PKfiiiPf
        .type           _Z30make_clamped_border_kernel_f32PKfiiiPf,@function
        .size           _Z30make_clamped_border_kernel_f32PKfiiiPf,(.L_x_34 - _Z30make_clamped_border_kernel_f32PKfiiiPf)
        .other          _Z30make_clamped_border_kernel_f32PKfiiiPf,@"STO_CUDA_ENTRY STV_DEFAULT"
_Z30make_clamped_border_kernel_f32PKfiiiPf:
.text._Z30make_clamped_border_kernel_f32PKfiiiPf:
        /* <DEDUP_REMOVED lines=14> */
[----:B------:R-:W1:Y:S01]  /*00e0*/  LDCU.64 UR4, c[0x0][0x358] ;  /* 0x00006b00ff0477ac */ /* 0x000e620008000a00 */
[----:B------:R-:W-:-:S06]  /*00f0*/  IADD3 R6, PT, PT, R4, -0x1, RZ ;  /* 0xffffffff04067810 */ /* 0x000fcc0007ffe0ff */
[----:B------:R-:W2:Y:S01]  /*0100*/  LDC.64 R2, c[0x0][0x380] ;  /* 0x0000e000ff027b82 */ /* 0x000ea20000000a00 */
[----:B0-----:R-:W-:-:S04]  /*0110*/  ISETP.GE.AND P1, PT, R13, R12, PT ;  /* 0x0000000c0d00720c */ /* 0x001fc80003f26270 */
[-C--:B------:R-:W-:Y:S02]  /*0120*/  ISETP.LT.AND P0, PT, R13, R4.reuse, P1 ;  /* 0x000000040d00720c */ /* 0x080fe40000f01270 */
[----:B------:R-:W-:Y:S02]  /*0130*/  SEL R9, R6, RZ, P1 ;  /* 0x000000ff06097207 */ /* 0x000fe40000800000 */
[C---:B------:R-:W-:Y:S01]  /*0140*/  ISETP.GE.AND P3, PT, R0.reuse, R5, PT ;  /* 0x000000050000720c */ /* 0x040fe20003f66270 */
[----:B------:R-:W0:Y:S08]  /*0150*/  LDC.64 R6, c[0x0][0x398] ;  /* 0x0000e600ff067b82 */ /* 0x000e300000000a00 */
[----:B------:R-:W-:-:S04]  /*0160*/  @!P0 IMAD R11, R0, R4, R9 ;  /* 0x00000004000b8224 */ /* 0x000fc800078e0209 */
[----:B--2---:R-:W-:-:S05]  /*0170*/  @!P0 IMAD.WIDE.U32 R10, R11, 0x4, R2 ;  /* 0x000000040b0a8825 */ /* 0x004fca00078e0002 */
[----:B-1----:R1:W2:Y:S01]  /*0180*/  @!P0 LDG.E R15, desc[UR4][R10.64] ;  /* 0x000000040a0f8981 */ /* 0x0022a2000c1e1900 */
[C---:B------:R-:W-:Y:S02]  /*0190*/  ISETP.GE.AND P1, PT, R0.reuse, R12, PT ;  /* 0x0000000c0000720c */ /* 0x040fe40003f26270 */
[----:B------:R-:W-:Y:S02]  /*01a0*/  @P3 IADD3 R9, PT, PT, R5, -0x1, RZ ;  /* 0xffffffff05093810 */ /* 0x000fe40007ffe0ff */
[----:B------:R-:W-:Y:S02]  /*01b0*/  ISETP.LT.AND P2, PT, R0, R5, P1 ;  /* 0x000000050000720c */ /* 0x000fe40000f41270 */
[----:B------:R-:W-:Y:S02]  /*01c0*/  LEA R5, R12, R4, 0x1 ;  /* 0x000000040c057211 */ /* 0x000fe400078e08ff */
[----:B------:R-:W-:-:S03]  /*01d0*/  SEL R9, R9, RZ, P1 ;  /* 0x000000ff09097207 */ /* 0x000fc60000800000 */
[----:B------:R-:W-:-:S06]  /*01e0*/  IMAD R5, R0, R5, R13 ;  /* 0x0000000500057224 */ /* 0x000fcc00078e020d */
[----:B------:R-:W-:Y:S02]  /*01f0*/  @!P2 IMAD R17, R9, R4, R13 ;  /* 0x000000040911a224 */ /* 0x000fe400078e020d */
[----:B0-----:R-:W-:-:S04]  /*0200*/  IMAD.WIDE.U32 R8, R5, 0x4, R6 ;  /* 0x0000000405087825 */ /* 0x001fc800078e0006 */
[----:B-1----:R-:W-:Y:S01]  /*0210*/  @!P2 IMAD.WIDE.U32 R10, R17, 0x4, R2 ;  /* 0x00000004110aa825 */ /* 0x002fe200078e0002 */
[----:B--2---:R-:W-:Y:S05]  /*0220*/  @!P0 STG.E desc[UR4][R8.64], R15 ;  /* 0x0000000f08008986 */ /* 0x004fea000c101904 */
[----:B------:R-:W2:Y:S01]  /*0230*/  @!P2 LDG.E R11, desc[UR4][R10.64] ;  /* 0x000000040a0ba981 */ /* 0x000ea2000c1e1900 */
[----:B------:R-:W-:-:S04]  /*0240*/  IMAD R13, R0, R4, R13 ;  /* 0x00000004000d7224 */ /* 0x000fc800078e020d */
[----:B------:R-:W-:Y:S01]  /*0250*/  IMAD.WIDE.U32 R2, R13, 0x4, R2 ;  /* 0x000000040d027825 */ /* 0x000fe200078e0002 */
[----:B------:R-:W-:Y:S01]  /*0260*/  LEA R5, R12, R5, 0x1 ;  /* 0x000000050c057211 */ /* 0x000fe200078e08ff */
[----:B--2---:R-:W-:Y:S04]  /*0270*/  @!P2 STG.E desc[UR4][R8.64], R11 ;  /* 0x0000000b0800a986 */ /* 0x004fe8000c101904 */
[----:B------:R-:W2:Y:S01]  /*0280*/  LDG.E R3, desc[UR4][R2.64] ;  /* 0x0000000402037981 */ /* 0x000ea2000c1e1900 */
[----:B------:R-:W-:-:S05]  /*0290*/  IMAD.WIDE.U32 R6, R5, 0x4, R6 ;  /* 0x0000000405067825 */ /* 0x000fca00078e0006 */
[----:B--2---:R-:W-:Y:S01]  /*02a0*/  STG.E desc[UR4][R6.64], R3 ;  /* 0x0000000306007986 */ /* 0x004fe2000c101904 */
[----:B------:R-:W-:Y:S05]  /*02b0*/  EXIT ;  /* 0x000000000000794d */ /* 0x000fea0003800000 */
.L_x_9:
        /* <DEDUP_REMOVED lines=12> */
.L_x_34:


//--------------------- .text._Z31make_constant_border_kernel_f32PKfiiiPf --------------------------
	.section	.text._Z31make_constant_border_kernel_f32PKfiiiPf,"ax",@progbits
	.align	128
        .global         _Z31make_constant_border_kernel_f32PKfiiiPf
        .type           _Z31make_constant_border_kernel_f32PKfiiiPf,@function
        .size           _Z31make_constant_border_kernel_f32PKfiiiPf,(.L_x_35 - _Z31make_constant_border_kernel_f32PKfiiiPf)
        .other          _Z31make_constant_border_kernel_f32PKfiiiPf,@"STO_CUDA_ENTRY STV_DEFAULT"
_Z31make_constant_border_kernel_f32PKfiiiPf:
.text._Z31make_constant_border_kernel_f32PKfiiiPf:
[----:B------:R-:W-:Y:S01]  /*0000*/  LDC R1, c[0x0][0x37c] ;  /* 0x0000df00ff017b82 */ /* 0x000fe20000000800 */
[----:B------:R-:W0:Y:S07]  /*0010*/  S2R R2, SR_TID.Y ;  /* 0x0000000000027919 */ /* 0x000e2e0000002200 */
[----:B------:R-:W1:Y:S01]  /*0020*/  LDC R0, c[0x0][0x360] ;  /* 0x0000d800ff007b82 */ /* 0x000e620000000800 */
[----:B------:R-:W2:Y:S01]  /*0030*/  LDCU.64 UR6, c[0x0][0x388] ;  /* 0x00007100ff0677ac */ /* 0x000ea20008000a00 */
[----:B------:R-:W1:Y:S06]  /*0040*/  S2R R3, SR_TID.X ;  /* 0x0000000000037919 */ /* 0x000e6c0000002100 */
[----:B------:R-:W0:Y:S08]  /*0050*/  S2UR UR5, SR_CTAID.Y ;  /* 0x00000000000579c3 */ /* 0x000e300000002600 */
[----:B------:R-:W0:Y:S08]  /*0060*/  LDC R7, c[0x0][0x364] ;  /* 0x0000d900ff077b82 */ /* 0x000e300000000800 */
[----:B------:R-:W1:Y:S01]  /*0070*/  S2UR UR4, SR_CTAID.X ;  /* 0x00000000000479c3 */ /* 0x000e620000002500 */
[----:B0-----:R-:W-:-:S05]  /*0080*/  IMAD R7, R7, UR5, R2 ;  /* 0x0000000507077c24 */ /* 0x001fca000f8e0202 */
[----:B--2---:R-:W-:Y:S01]  /*0090*/  ISETP.GE.U32.AND P0, PT, R7, UR7, PT ;  /* 0x0000000707007c0c */ /* 0x004fe2000bf06070 */
[----:B-1----:R-:W-:-:S05]  /*00a0*/  IMAD R0, R0, UR4, R3 ;  /* 0x0000000400007c24 */ /* 0x002fca000f8e0203 */
[----:B------:R-:W-:-:S13]  /*00b0*/  ISETP.GE.U32.OR P0, PT, R0, UR6, P0 ;  /* 0x0000000600007c0c */ /* 0x000fda0008706470 */
[----:B------:R-:W-:Y:S05]  /*00c0*/  @P0 EXIT ;  /* 0x000000000000094d */ /* 0x000fea0003800000 */
[----:B------:R-:W0:Y:S01]  /*00d0*/  LDC.64 R2, c[0x0][0x380] ;  /* 0x0000e000ff027b82 */ /* 0x000e220000000a00 */
[----:B------:R-:W1:Y:S01]  /*00e0*/  LDCU.64 UR4, c[0x0][0x358] ;  /* 0x00006b00ff0477ac */ /* 0x000e620008000a00 */
[----:B------:R-:W-:-:S06]  /*00f0*/  IMAD R5, R7, UR6, R0 ;  /* 0x0000000607057c24 */ /* 0x000fcc000f8e0200 */
[----:B------:R-:W2:Y:S01]  /*0100*/  LDC R9, c[0x0][0x390] ;  /* 0x0000e400ff097b82 */ /* 0x000ea20000000800 */
[----:B0-----:R-:W-:-:S07]  /*0110*/  IMAD.WIDE.U32 R2, R5, 0x4, R2 ;  /* 0x0000000405027825 */ /* 0x001fce00078e0002 */
[----:B------:R-:W0:Y:S01]  /*0120*/  LDC.64 R4, c[0x0][0x398] ;  /* 0x0000e600ff047b82 */ /* 0x000e220000000a00 */
[----:B-1----:R-:W3:Y:S01]  /*0130*/  LDG.E R3, desc[UR4][R2.64] ;  /* 0x0000000402037981 */ /* 0x002ee2000c1e1900 */
[C---:B--2---:R-:W-:Y:S02]  /*0140*/  LEA R6, R9.reuse, R0, 0x1 ;  /* 0x0000000009067211 */ /* 0x044fe400078e08ff */
[----:B------:R-:W-:-:S05]  /*0150*/  LEA R0, R9, UR6, 0x1 ;  /* 0x0000000609007c11 */ /* 0x000fca000f8e08ff */
[----:B------:R-:W-:-:S04]  /*0160*/  IMAD R7, R7, R0, R6 ;  /* 0x0000000007077224 */ /* 0x000fc800078e0206 */
[----:B0-----:R-:W-:-:S05]  /*0170*/  IMAD.WIDE.U32 R4, R7, 0x4, R4 ;  /* 0x0000000407047825 */ /* 0x001fca00078e0004 */
[----:B---3--:R-:W-:Y:S01]  /*0180*/  STG.E desc[UR4][R4.64], R3 ;  /* 0x0000000304007986 */ /* 0x008fe2000c101904 */
[----:B------:R-:W-:Y:S05]  /*0190*/  EXIT ;  /* 0x000000000000794d */ /* 0x000fea0003800000 */
.L_x_10:
        /* <DEDUP_REMOVED lines=14> */
.L_x_35:


//--------------------- .text._Z29make_mirror_border_kernel_u16PKtiiiPt --------------------------
	.section	.text._Z29make_mirror_border_kernel_u16PKtiiiPt,"ax",@progbits
	.align	128
        .global         _Z29make_mirror_border_kernel_u16PKtiiiPt
        .type           _Z29make_mirror_border_kernel_u16PKtiiiPt,@function
        .size           _Z29make_mirror_border_kernel_u16PKtiiiPt,(.L_x_36 - _Z29make_mirror_border_kernel_u16PKtiiiPt)
        .other          _Z29make_mirror_border_kernel_u16PKtiiiPt,@"STO_CUDA_ENTRY STV_DEFAULT"
_Z29make_mirror_border_kernel_u16PKtiiiPt:
.text._Z29make_mirror_border_kernel_u16PKtiiiPt:
        /* <DEDUP_REMOVED lines=30> */
.L_x_13:
[----:B------:R-:W-:Y:S05]  /*01e0*/  BSYNC.RELIABLE B0 ;  /* 0x0000000000007941 */ /* 0x000fea0003800100 */
.L_x_12:
[----:B------:R-:W0:Y:S01]  /*01f0*/  LDC.64 R12, c[0x0][0x380] ;  /* 0x0000e000ff0c7b82 */ /* 0x000e220000000a00 */
[----:B------:R-:W-:-:S04]  /*0200*/  IMAD R15, R8, R4, R15 ;  /* 0x00000004080f7224 */ /* 0x000fc800078e020f */
[----:B0-----:R-:W-:-:S06]  /*0210*/  IMAD.WIDE.U32 R12, R15, 0x2, R12 ;  /* 0x000000020f0c7825 */ /* 0x001fcc00078e000c */
[----:B------:R-:W2:Y:S04]  /*0220*/  LDG.E.U16 R13, desc[UR4][R12.64] ;  /* 0x000000040c0d7981 */ /* 0x000ea8000c1e1500 */
[----:B--2---:R0:W-:Y:S02]  /*0230*/  STG.E.U16 desc[UR4][R6.64], R13 ;  /* 0x0000000d06007986 */ /* 0x0041e4000c101504 */
.L_x_14:
[----:B------:R-:W-:Y:S05]  /*0240*/  BSYNC.RECONVERGENT B1 ;  /* 0x0000000000017941 */ /* 0x000fea0003800200 */
.L_x_11:
        /* <DEDUP_REMOVED lines=11> */
.L_x_17:
[----:B------:R-:W-:Y:S05]  /*0300*/  BSYNC.RELIABLE B2 ;  /* 0x0000000000027941 */ /* 0x000fea0003800100 */
.L_x_16:
[----:B0-----:R-:W0:Y:S01]  /*0310*/  LDC.64 R12, c[0x0][0x380] ;  /* 0x0000e000ff0c7b82 */ /* 0x001e220000000a00 */
[----:B------:R-:W-:-:S04]  /*0320*/  IMAD R5, R10, R4, R11 ;  /* 0x000000040a057224 */ /* 0x000fc800078e020b */
[----:B0-----:R-:W-:-:S06]  /*0330*/  IMAD.WIDE.U32 R12, R5, 0x2, R12 ;  /* 0x00000002050c7825 */ /* 0x001fcc00078e000c */
[----:B------:R-:W2:Y:S04]  /*0340*/  LDG.E.U16 R13, desc[UR4][R12.64] ;  /* 0x000000040c0d7981 */ /* 0x000ea8000c1e1500 */
[----:B--2---:R1:W-:Y:S02]  /*0350*/  STG.E.U16 desc[UR4][R6.64], R13 ;  /* 0x0000000d06007986 */ /* 0x0043e4000c101504 */
.L_x_18:
[----:B------:R-:W-:Y:S05]  /*0360*/  BSYNC.RECONVERGENT B1 ;  /* 0x0000000000017941 */ /* 0x000fea0003800200 */
.L_x_15:
[----:B------:R-:W-:Y:S05]  /*0370*/  WARPSYNC.ALL ;  /* 0x0000000000007948 */ /* 0x000fea0003800000 */
[----:B01----:R-:W0:Y:S01]  /*0380*/  LDC.64 R6, c[0x0][0x380] ;  /* 0x0000e000ff067b82 */ /* 0x003e220000000a00 */
[----:B------:R-:W-:-:S04]  /*0390*/  IMAD R5, R8, R4, R11 ;  /* 0x0000000408057224 */ /* 0x000fc800078e020b */
[----:B0-----:R-:W-:-:S06]  /*03a0*/  IMAD.WIDE.U32 R4, R5, 0x2, R6 ;  /* 0x0000000205047825 */ /* 0x001fcc00078e0006 */
[----:B------:R-:W2:Y:S01]  /*03b0*/  LDG.E.U16 R5, desc[UR4][R4.64] ;  /* 0x0000000404057981 */ /* 0x000ea2000c1e1500 */
[----:B------:R-:W-:-:S04]  /*03c0*/  IMAD R9, R9, 0x2, R0 ;  /* 0x0000000209097824 */ /* 0x000fc800078e0200 */
[----:B------:R-:W-:-:S05]  /*03d0*/  IMAD.WIDE.U32 R2, R9, 0x2, R2 ;  /* 0x0000000209027825 */ /* 0x000fca00078e0002 */
[----:B--2---:R-:W-:Y:S01]  /*03e0*/  STG.E.U16 desc[UR4][R2.64], R5 ;  /* 0x0000000502007986 */ /* 0x004fe2000c101504 */
[----:B------:R-:W-:Y:S05]  /*03f0*/  EXIT ;  /* 0x000000000000794d */ /* 0x000fea0003800000 */
.L_x_19:
        /* <DEDUP_REMOVED lines=16> */
.L_x_36:


//--------------------- .text._Z30make_clamped_border_kernel_u16PKtiiiPt --------------------------
	.section	.text._Z30make_clamped_border_kernel_u16PKtiiiPt,"ax",@progbits
	.align	128
        .global         _Z30make_clamped_border_kernel_u16PKtiiiPt
        .type           _Z30make_clamped_border_kernel_u16PKtiiiPt,@function
        .size           _Z30make_clamped_border_kernel_u16PKtiiiPt,(.L_x_37 - _Z30make_clamped_border_kernel_u16PKtiiiPt)
        .other          _Z30make_clamped_border_kernel_u16PKtiiiPt,@"STO_CUDA_ENTRY STV_DEFAULT"
_Z30make_clamped_border_kernel_u16PKtiiiPt:
.text._Z30make_clamped_border_kernel_u16PKtiiiPt:
        /* <DEDUP_REMOVED lines=24> */
[----:B-1----:R1:W2:Y:S01]  /*0180*/  @!P0 LDG.E.U16 R15, desc[UR4][R10.64] ;  /* 0x000000040a0f8981 */ /* 0x0022a2000c1e1500 */
        /* <DEDUP_REMOVED lines=9> */
[----:B--2---:R-:W-:Y:S05]  /*0220*/  @!P0 STG.E.U16 desc[UR4][R8.64], R15 ;  /* 0x0000000f08008986 */ /* 0x004fea000c101504 */
[----:B------:R-:W2:Y:S01]  /*0230*/  @!P2 LDG.E.U16 R11, desc[UR4][R10.64] ;  /* 0x000000040a0ba981 */ /* 0x000ea2000c1e1500 */
[----:B------:R-:W-:-:S04]  /*0240*/  IMAD R13, R0, R4, R13 ;  /* 0x00000004000d7224 */ /* 0x000fc800078e020d */
[----:B------:R-:W-:Y:S01]  /*0250*/  IMAD.WIDE.U32 R2, R13, 0x2, R2 ;  /* 0x000000020d027825 */ /* 0x000fe200078e0002 */
[----:B------:R-:W-:Y:S01]  /*0260*/  LEA R5, R12, R5, 0x1 ;  /* 0x000000050c057211 */ /* 0x000fe200078e08ff */
[----:B--2---:R-:W-:Y:S04]  /*0270*/  @!P2 STG.E.U16 desc[UR4][R8.64], R11 ;  /* 0x0000000b0800a986 */ /* 0x004fe8000c101504 */
[----:B------:R-:W2:Y:S01]  /*0280*/  LDG.E.U16 R3, desc[UR4][R2.64] ;  /* 0x0000000402037981 */ /* 0x000ea2000c1e1500 */
[----:B------:R-:W-:-:S05]  /*0290*/  IMAD.WIDE.U32 R6, R5, 0x2, R6 ;  /* 0x0000000205067825 */ /* 0x000fca00078e0006 */
[----:B--2---:R-:W-:Y:S01]  /*02a0*/  STG.E.U16 desc[UR4][R6.64], R3 ;  /* 0x0000000306007986 */ /* 0x004fe2000c101504 */
[----:B------:R-:W-:Y:S05]  /*02b0*/  EXIT ;  /* 0x000000000000794d */ /* 0x000fea0003800000 */
.L_x_20:
        /* <DEDUP_REMOVED lines=12> */
.L_x_37:


//--------------------- .text._Z31make_constant_border_kernel_u16PKtiiiPt --------------------------
	.section	.text._Z31make_constant_border_kernel_u16PKtiiiPt,"ax",@progbits
	.align	128
        .global         _Z31make_constant_border_kernel_u16PKtiiiPt
        .type           _Z31make_constant_border_kernel_u16PKtiiiPt,@function
        .size           _Z31make_constant_border_kernel_u16PKtiiiPt,(.L_x_38 - _Z31make_constant_border_kernel_u16PKtiiiPt)
        .other          _Z31make_constant_border_kernel_u16PKtiiiPt,@"STO_CUDA_ENTRY STV_DEFAULT"
_Z31make_constant_border_kernel_u16PKtiiiPt:
.text._Z31make_constant_border_kernel_u16PKtiiiPt:
        /* <DEDUP_REMOVED lines=19> */
[----:B-1----:R-:W3:Y:S01]  /*0130*/  LDG.E.U16 R3, desc[UR4][R2.64] ;  /* 0x0000000402037981 */ /* 0x002ee2000c1e1500 */
[C---:B--2---:R-:W-:Y:S02]  /*0140*/  LEA R6, R9.reuse, R0, 0x1 ;  /* 0x0000000009067211 */ /* 0x044fe400078e08ff */
[----:B------:R-:W-:-:S05]  /*0150*/  LEA R0, R9, UR6, 0x1 ;  /* 0x0000000609007c11 */ /* 0x000fca000f8e08ff */
[----:B------:R-:W-:-:S04]  /*0160*/  IMAD R7, R7, R0, R6 ;  /* 0x0000000007077224 */ /* 0x000fc800078e0206 */
[----:B0-----:R-:W-:-:S05]  /*0170*/  IMAD.WIDE.U32 R4, R7, 0x2, R4 ;  /* 0x0000000207047825 */ /* 0x001fca00078e0004 */
[----:B---3--:R-:W-:Y:S01]  /*0180*/  STG.E.U16 desc[UR4][R4.64], R3 ;  /* 0x0000000304007986 */ /* 0x008fe2000c101504 */
[----:B------:R-:W-:Y:S05]  /*0190*/  EXIT ;  /* 0x000000000000794d */ /* 0x000fea0003800000 */
.L_x_21:
        /* <DEDUP_REMOVED lines=14> */
.L_x_38:


//--------------------- .text._Z28make_mirror_border_kernel_u8PKhiiiPh --------------------------
	.section	.text._Z28make_mirror_border_kernel_u8PKhiiiPh,"ax",@progbits
	.align	128
        .global         _Z28make_mirror_border_kernel_u8PKhiiiPh
        .type           _Z28make_mirror_border_kernel_u8PKhiiiPh,@function
        .size           _Z28make_mirror_border_kernel_u8PKhiiiPh,(.L_x_39 - _Z28make_mirror_border_kernel_u8PKhiiiPh)
        .other          _Z28make_mirror_border_kernel_u8PKhiiiPh,@"STO_CUDA_ENTRY STV_DEFAULT"
_Z28make_mirror_border_kernel_u8PKhiiiPh:
.text._Z28make_mirror_border_kernel_u8PKhiiiPh:
        /* <DEDUP_REMOVED lines=15> */
[----:B------:R-:W-:Y:S04]  /*00f0*/  BSSY.RECONVERGENT B1, `(.L_x_22) ;  /* 0x0000017000017945 */ /* 0x000fe80003800200 */
[----:B------:R-:W-:Y:S01]  /*0100*/  BSSY.RELIABLE B0, `(.L_x_23) ;  /* 0x000000f000007945 */ /* 0x000fe20003800100 */
[----:B------:R-:W2:Y:S01]  /*0110*/  LDCU.64 UR4, c[0x0][0x358] ;  /* 0x00006b00ff0477ac */ /* 0x000ea20008000a00 */
[----:B0-----:R-:W-:Y:S01]  /*0120*/  ISETP.GE.AND P0, PT, R9, R11, PT ;  /* 0x0000000b0900720c */ /* 0x001fe20003f06270 */
[----:B------:R-:W-:-:S04]  /*0130*/  IMAD R4, R11, 0x2, R2 ;  /* 0x000000020b047824 */ /* 0x000fc800078e0202 */
[----:B------:R-:W-:-:S05]  /*0140*/  IMAD R8, R0, R4, R9 ;  /* 0x0000000400087224 */ /* 0x000fca00078e0209 */
[----:B-1----:R-:W-:-:S03]  /*0150*/  IADD3 R4, P1, PT, R8, UR6, RZ ;  /* 0x0000000608047c10 */ /* 0x002fc6000ff3e0ff */
[----:B------:R-:W-:Y:S02]  /*0160*/  @!P0 IABS R6, R9 ;  /* 0x0000000900068213 */ /* 0x000fe40000000000 */
[----:B------:R-:W-:-:S03]  /*0170*/  IMAD.X R5, RZ, RZ, UR7, P1 ;  /* 0x00000007ff057e24 */ /* 0x000fc600088e06ff */
[----:B------:R-:W-:Y:S01]  /*0180*/  @!P0 IMAD.IADD R7, R11, 0x1, -R6 ;  /* 0x000000010b078824 */ /* 0x000fe200078e0a06 */
[----:B--2---:R-:W-:Y:S06]  /*0190*/  @!P0 BRA `(.L_x_24) ;  /* 0x0000000000148947 */ /* 0x004fec0003800000 */
[----:B------:R-:W-:-:S13]  /*01a0*/  ISETP.GE.AND P0, PT, R9, R2, PT ;  /* 0x000000020900720c */ /* 0x000fda0003f06270 */
[----:B------:R-:W-:Y:S05]  /*01b0*/  @!P0 BREAK.RELIABLE B0 ;  /* 0x0000000000008942 */ /* 0x000fea0003800100 */
[----:B------:R-:W-:Y:S05]  /*01c0*/  @!P0 BRA `(.L_x_25) ;  /* 0x0000000000248947 */ /* 0x000fea0003800000 */
[----:B------:R-:W-:-:S04]  /*01d0*/  LOP3.LUT R7, RZ, R9, RZ, 0x33, !PT ;  /* 0x00000009ff077212 */ /* 0x000fc800078e33ff */
[----:B------:R-:W-:-:S07]  /*01e0*/  LEA R7, R2, R7, 0x1 ;  /* 0x0000000702077211 */ /* 0x000fce00078e08ff */
.L_x_24:
[----:B------:R-:W-:Y:S05]  /*01f0*/  BSYNC.RELIABLE B0 ;  /* 0x0000000000007941 */ /* 0x000fea0003800100 */
.L_x_23:
[----:B------:R-:W0:Y:S01]  /*0200*/  LDCU.64 UR8, c[0x0][0x380] ;  /* 0x00007000ff0877ac */ /* 0x000e220008000a00 */
[----:B------:R-:W-:-:S05]  /*0210*/  IMAD R7, R0, R2, R7 ;  /* 0x0000000200077224 */ /* 0x000fca00078e0207 */
[----:B0-----:R-:W-:-:S05]  /*0220*/  IADD3 R6, P0, PT, R7, UR8, RZ ;  /* 0x0000000807067c10 */ /* 0x001fca000ff1e0ff */
[----:B------:R-:W-:-:S06]  /*0230*/  IMAD.X R7, RZ, RZ, UR9, P0 ;  /* 0x00000009ff077e24 */ /* 0x000fcc00080e06ff */
[----:B------:R-:W2:Y:S04]  /*0240*/  LDG.E.U8 R7, desc[UR4][R6.64] ;  /* 0x0000000406077981 */ /* 0x000ea8000c1e1100 */
[----:B--2---:R0:W-:Y:S02]  /*0250*/  STG.E.U8 desc[UR4][R4.64], R7 ;  /* 0x0000000704007986 */ /* 0x0041e4000c101104 */
.L_x_25:
[----:B------:R-:W-:Y:S05]  /*0260*/  BSYNC.RECONVERGENT B1 ;  /* 0x0000000000017941 */ /* 0x000fea0003800200 */
.L_x_22:
        /* <DEDUP_REMOVED lines=11> */
.L_x_28:
[----:B------:R-:W-:Y:S05]  /*0320*/  BSYNC.RELIABLE B2 ;  /* 0x0000000000027941 */ /* 0x000fea0003800100 */
.L_x_27:
[----:B------:R-:W1:Y:S01]  /*0330*/  LDCU.64 UR8, c[0x0][0x380] ;  /* 0x00007000ff0877ac */ /* 0x000e620008000a00 */
[----:B------:R-:W-:-:S05]  /*0340*/  IMAD R6, R6, R2, R9 ;  /* 0x0000000206067224 */ /* 0x000fca00078e0209 */
[----:B-1----:R-:W-:-:S05]  /*0350*/  IADD3 R6, P0, PT, R6, UR8, RZ ;  /* 0x0000000806067c10 */ /* 0x002fca000ff1e0ff */
[----:B0-----:R-:W-:-:S06]  /*0360*/  IMAD.X R7, RZ, RZ, UR9, P0 ;  /* 0x00000009ff077e24 */ /* 0x001fcc00080e06ff */
[----:B------:R-:W2:Y:S04]  /*0370*/  LDG.E.U8 R7, desc[UR4][R6.64] ;  /* 0x0000000406077981 */ /* 0x000ea8000c1e1100 */
[----:B--2---:R1:W-:Y:S02]  /*0380*/  STG.E.U8 desc[UR4][R4.64], R7 ;  /* 0x0000000704007986 */ /* 0x0043e4000c101104 */
.L_x_29:
[----:B------:R-:W-:Y:S05]  /*0390*/  BSYNC.RECONVERGENT B1 ;  /* 0x0000000000017941 */ /* 0x000fea0003800200 */
.L_x_26:
[----:B------:R-:W-:Y:S05]  /*03a0*/  WARPSYNC.ALL ;  /* 0x0000000000007948 */ /* 0x000fea0003800000 */
[----:B------:R-:W2:Y:S01]  /*03b0*/  LDCU.64 UR8, c[0x0][0x380] ;  /* 0x00007000ff0877ac */ /* 0x000ea20008000a00 */
[----:B------:R-:W-:-:S05]  /*03c0*/  IMAD R2, R0, R2, R9 ;  /* 0x0000000200027224 */ /* 0x000fca00078e0209 */
[----:B--2---:R-:W-:-:S05]  /*03d0*/  IADD3 R2, P0, PT, R2, UR8, RZ ;  /* 0x0000000802027c10 */ /* 0x004fca000ff1e0ff */
[----:B------:R-:W-:-:S06]  /*03e0*/  IMAD.X R3, RZ, RZ, UR9, P0 ;  /* 0x00000009ff037e24 */ /* 0x000fcc00080e06ff */
[----:B------:R-:W2:Y:S01]  /*03f0*/  LDG.E.U8 R3, desc[UR4][R2.64] ;  /* 0x0000000402037981 */ /* 0x000ea2000c1e1100 */
[----:B01----:R-:W-:-:S04]  /*0400*/  LEA R4, R11, R8, 0x1 ;  /* 0x000000080b047211 */ /* 0x003fc800078e08ff */
[----:B------:R-:W-:-:S05]  /*0410*/  IADD3 R4, P0, PT, R4, UR6, RZ ;  /* 0x0000000604047c10 */ /* 0x000fca000ff1e0ff */
[----:B------:R-:W-:-:S05]  /*0420*/  IMAD.X R5, RZ, RZ, UR7, P0 ;  /* 0x00000007ff057e24 */ /* 0x000fca00080e06ff */
[----:B--2---:R-:W-:Y:S01]  /*0430*/  STG.E.U8 desc[UR4][R4.64], R3 ;  /* 0x0000000304007986 */ /* 0x004fe2000c101104 */
[----:B------:R-:W-:Y:S05]  /*0440*/  EXIT ;  /* 0x000000000000794d */ /* 0x000fea0003800000 */
.L_x_30:
        /* <DEDUP_REMOVED lines=11> */
.L_x_39:


//--------------------- .text._Z29make_clamped_border_kernel_u8PKhiiiPh --------------------------
	.section	.text._Z29make_clamped_border_kernel_u8PKhiiiPh,"ax",@progbits
	.align	128
        .global         _Z29make_clamped_border_kernel_u8PKhiiiPh
        .type           _Z29make_clamped_border_kernel_u8PKhiiiPh,@function
        .size           _Z29make_clamped_border_kernel_u8PKhiiiPh,(.L_x_40 - _Z29make_clamped_border_kernel_u8PKhiiiPh)
        .other          _Z29make_clamped_border_kernel_u8PKhiiiPh,@"STO_CUDA_ENTRY STV_DEFAULT"
_Z29make_clamped_border_kernel_u8PKhiiiPh:
.text._Z29make_clamped_border_kernel_u8PKhiiiPh:
        /* <DEDUP_REMOVED lines=15> */
[----:B------:R-:W-:Y:S01]  /*00f0*/  VIADD R4, R2, 0xffffffff ;  /* 0xffffffff02047836 */ /* 0x000fe20000000000 */
[----:B------:R-:W2:Y:S01]  /*0100*/  LDCU.64 UR4, c[0x0][0x358] ;  /* 0x00006b00ff0477ac */ /* 0x000ea20008000a00 */
[----:B------:R-:W-:Y:S01]  /*0110*/  ISETP.GE.AND P3, PT, R0, R3, PT ;  /* 0x000000030000720c */ /* 0x000fe20003f66270 */
[----:B------:R-:W3:Y:S01]  /*0120*/  LDCU.64 UR6, c[0x0][0x398] ;  /* 0x00007300ff0677ac */ /* 0x000ee20008000a00 */
[----:B0-----:R-:W-:-:S04]  /*0130*/  ISETP.GE.AND P1, PT, R9, R13, PT ;  /* 0x0000000d0900720c */ /* 0x001fc80003f26270 */
[----:B------:R-:W-:Y:S02]  /*0140*/  ISETP.LT.AND P0, PT, R9, R2, P1 ;  /* 0x000000020900720c */ /* 0x000fe40000f01270 */
[----:B------:R-:W-:-:S11]  /*0150*/  SEL R7, R4, RZ, P1 ;  /* 0x000000ff04077207 */ /* 0x000fd60000800000 */
[----:B------:R-:W-:-:S05]  /*0160*/  @!P0 IMAD R4, R0, R2, R7 ;  /* 0x0000000200048224 */ /* 0x000fca00078e0207 */
[----:B-1----:R-:W-:-:S05]  /*0170*/  @!P0 IADD3 R4, P1, PT, R4, UR8, RZ ;  /* 0x0000000804048c10 */ /* 0x002fca000ff3e0ff */
[----:B------:R-:W-:-:S05]  /*0180*/  @!P0 IMAD.X R5, RZ, RZ, UR9, P1 ;  /* 0x00000009ff058e24 */ /* 0x000fca00088e06ff */
[----:B--2---:R3:W2:Y:S01]  /*0190*/  @!P0 LDG.E.U8 R11, desc[UR4][R4.64] ;  /* 0x00000004040b8981 */ /* 0x0046a2000c1e1100 */
[----:B------:R-:W-:Y:S01]  /*01a0*/  ISETP.GE.AND P2, PT, R0, R13, PT ;  /* 0x0000000d0000720c */ /* 0x000fe20003f46270 */
[----:B------:R-:W-:-:S03]  /*01b0*/  @P3 VIADD R7, R3, 0xffffffff ;  /* 0xffffffff03073836 */ /* 0x000fc60000000000 */
[----:B------:R-:W-:Y:S01]  /*01c0*/  ISETP.LT.AND P1, PT, R0, R3, P2 ;  /* 0x000000030000720c */ /* 0x000fe20001721270 */
[----:B------:R-:W-:Y:S01]  /*01d0*/  IMAD R3, R13, 0x2, R2 ;  /* 0x000000020d037824 */ /* 0x000fe200078e0202 */
[----:B------:R-:W-:-:S03]  /*01e0*/  SEL R7, R7, RZ, P2 ;  /* 0x000000ff07077207 */ /* 0x000fc60001000000 */
[----:B------:R-:W-:-:S05]  /*01f0*/  IMAD R8, R0, R3, R9 ;  /* 0x0000000300087224 */ /* 0x000fca00078e0209 */
[----:B---3--:R-:W-:-:S03]  /*0200*/  IADD3 R4, P2, PT, R8, UR6, RZ ;  /* 0x0000000608047c10 */ /* 0x008fc6000ff5e0ff */
[----:B------:R-:W0:Y:S01]  /*0210*/  @!P1 LDC.64 R14, c[0x0][0x380] ;  /* 0x0000e000ff0e9b82 */ /* 0x000e220000000a00 */
[----:B------:R-:W-:Y:S01]  /*0220*/  @!P1 IMAD R7, R7, R2, R9 ;  /* 0x0000000207079224 */ /* 0x000fe200078e0209 */
[----:B------:R-:W-:-:S04]  /*0230*/  IADD3.X R5, PT, PT, RZ, UR7, RZ, P2, !PT ;  /* 0x00000007ff057c10 */ /* 0x000fc800097fe4ff */
[----:B0-----:R-:W-:-:S05]  /*0240*/  @!P1 IADD3 R6, P3, PT, R7, R14, RZ ;  /* 0x0000000e07069210 */ /* 0x001fca0007f7e0ff */
[----:B------:R-:W-:Y:S01]  /*0250*/  @!P1 IMAD.X R7, RZ, RZ, R15, P3 ;  /* 0x000000ffff079224 */ /* 0x000fe200018e060f */
[----:B--2---:R-:W-:Y:S05]  /*0260*/  @!P0 STG.E.U8 desc[UR4][R4.64], R11 ;  /* 0x0000000b04008986 */ /* 0x004fea000c101104 */
[----:B------:R-:W2:Y:S01]  /*0270*/  @!P1 LDG.E.U8 R7, desc[UR4][R6.64] ;  /* 0x0000000406079981 */ /* 0x000ea2000c1e1100 */
[----:B------:R-:W-:-:S05]  /*0280*/  IMAD R2, R0, R2, R9 ;  /* 0x0000000200027224 */ /* 0x000fca00078e0209 */
[----:B------:R-:W-:-:S05]  /*0290*/  IADD3 R2, P0, PT, R2, UR8, RZ ;  /* 0x0000000802027c10 */ /* 0x000fca000ff1e0ff */
[----:B------:R-:W-:Y:S01]  /*02a0*/  IMAD.X R3, RZ, RZ, UR9, P0 ;  /* 0x00000009ff037e24 */ /* 0x000fe200080e06ff */
[----:B------:R-:W-:Y:S01]  /*02b0*/  LEA R8, R13, R8, 0x1 ;  /* 0x000000080d087211 */ /* 0x000fe200078e08ff */
[----:B--2---:R-:W-:Y:S04]  /*02c0*/  @!P1 STG.E.U8 desc[UR4][R4.64], R7 ;  /* 0x0000000704009986 */ /* 0x004fe8000c101104 */
[----:B------:R-:W2:Y:S01]  /*02d0*/  LDG.E.U8 R3, desc[UR4][R2.64] ;  /* 0x0000000402037981 */ /* 0x000ea2000c1e1100 */
[----:B------:R-:W-:-:S05]  /*02e0*/  IADD3 R8, P0, PT, R8, UR6, RZ ;  /* 0x0000000608087c10 */ /* 0x000fca000ff1e0ff */
[----:B------:R-:W-:-:S05]  /*02f0*/  IMAD.X R9, RZ, RZ, UR7, P0 ;  /* 0x00000007ff097e24 */ /* 0x000fca00080e06ff */
[----:B--2---:R-:W-:Y:S01]  /*0300*/  STG.E.U8 desc[UR4][R8.64], R3 ;  /* 0x0000000308007986 */ /* 0x004fe2000c101104 */
[----:B------:R-:W-:Y:S05]  /*0310*/  EXIT ;  /* 0x000000000000794d */ /* 0x000fea0003800000 */
.L_x_31:
        /* <DEDUP_REMOVED lines=14> */
.L_x_40:


//--------------------- .text._Z30make_constant_border_kernel_u8PKhiiiPh --------------------------
	.section	.text._Z30make_constant_border_kernel_u8PKhiiiPh,"ax",@progbits
	.align	128
        .global         _Z30make_constant_border_kernel_u8PKhiiiPh
        .type           _Z30make_constant_border_kernel_u8PKhiiiPh,@function
        .size           _Z30make_constant_border_kernel_u8PKhiiiPh,(.L_x_41 - _Z30make_constant_border_kernel_u8PKhiiiPh)
        .other          _Z30make_constant_border_kernel_u8PKhiiiPh,@"STO_CUDA_ENTRY STV_DEFAULT"
_Z30make_constant_border_kernel_u8PKhiiiPh:
.text._Z30make_constant_border_kernel_u8PKhiiiPh:
        /* <DEDUP_REMOVED lines=13> */
[----:B------:R-:W0:Y:S01]  /*00d0*/  LDCU.64 UR8, c[0x0][0x380] ;  /* 0x00007000ff0877ac */ /* 0x000e220008000a00 */
[----:B------:R-:W-:Y:S01]  /*00e0*/  IMAD R2, R5, UR6, R0 ;  /* 0x0000000605027c24 */ /* 0x000fe2000f8e0200 */
[----:B------:R-:W1:Y:S01]  /*00f0*/  LDC R7, c[0x0][0x390] ;  /* 0x0000e400ff077b82 */ /* 0x000e620000000800 */
[----:B------:R-:W2:Y:S03]  /*0100*/  LDCU.64 UR4, c[0x0][0x358] ;  /* 0x00006b00ff0477ac */ /* 0x000ea60008000a00 */
[----:B0-----:R-:W-:-:S05]  /*0110*/  IADD3 R2, P0, PT, R2, UR8, RZ ;  /* 0x0000000802027c10 */ /* 0x001fca000ff1e0ff */
[----:B------:R-:W-:Y:S01]  /*0120*/  IMAD.X R3, RZ, RZ, UR9, P0 ;  /* 0x00000009ff037e24 */ /* 0x000fe200080e06ff */
[----:B------:R-:W0:Y:S05]  /*0130*/  LDCU.64 UR8, c[0x0][0x398] ;  /* 0x00007300ff0877ac */ /* 0x000e2a0008000a00 */
[----:B--2---:R-:W2:Y:S01]  /*0140*/  LDG.E.U8 R3, desc[UR4][R2.64] ;  /* 0x0000000402037981 */ /* 0x004ea2000c1e1100 */
[C---:B-1----:R-:W-:Y:S02]  /*0150*/  LEA R4, R7.reuse, R0, 0x1 ;  /* 0x0000000007047211 */ /* 0x042fe400078e08ff */
[----:B------:R-:W-:-:S05]  /*0160*/  LEA R0, R7, UR6, 0x1 ;  /* 0x0000000607007c11 */ /* 0x000fca000f8e08ff */
[----:B------:R-:W-:-:S05]  /*0170*/  IMAD R4, R5, R0, R4 ;  /* 0x0000000005047224 */ /* 0x000fca00078e0204 */
[----:B0-----:R-:W-:-:S05]  /*0180*/  IADD3 R4, P0, PT, R4, UR8, RZ ;  /* 0x0000000804047c10 */ /* 0x001fca000ff1e0ff */
[----:B------:R-:W-:-:S05]  /*0190*/  IMAD.X R5, RZ, RZ, UR9, P0 ;  /* 0x00000009ff057e24 */ /* 0x000fca00080e06ff */
[----:B--2---:R-:W-:Y:S01]  /*01a0*/  STG.E.U8 desc[UR4][R4.64], R3 ;  /* 0x0000000304007986 */ /* 0x004fe2000c101104 */
[----:B------:R-:W-:Y:S05]  /*01b0*/  EXIT ;  /* 0x000000000000794d */ /* 0x000fea0003800000 */
.L_x_32:
        /* <DEDUP_REMOVED lines=12> */
.L_x_41:


//--------------------- .nv.shared.reserved.0     --------------------------
	.section	.nv.shared.reserved.0,"aw",@nobits
	.weak		__nv_reservedSMEM_offset_0_alias
	.size		__nv_reservedSMEM_offset_0_alias, 0, 64
	.other		__nv_reservedSMEM_offset_0_alias,@"STO_CUDA_RESERVED_SHARED STV_DEFAULT"
__nv_reservedSMEM_offset_0_alias:
	.zero		0
	.zero		64


//--------------------- .nv.constant0._Z29make_mirror_border_kernel_f32PKfiiiPf --------------------------
	.section	.nv.constant0._Z29make_mirror_border_kernel_f32PKfiiiPf,"a",@progbits
	.sectionflags	@""
	.align	4
.nv.constant0._Z29make_mirror_border_kernel_f32PKfiiiPf:
	.zero		928


//--------------------- .nv.constant0._Z30make_clamped_border_kernel_f32PKfiiiPf --------------------------
	.section	.nv.constant0._Z30make_clamped_border_kernel_f32PKfiiiPf,"a",@progbits
	.sectionflags	@""
	.align	4
.nv.constant0._Z30make_clamped_border_kernel_f32PKfiiiPf:
	.zero		928


//--------------------- .nv.constant0._Z31make_constant_border_kernel_f32PKfiiiPf --------------------------
	.section	.nv.constant0._Z31make_constant_border_kernel_f32PKfiiiPf,"a",@progbits
	.sectionflags	@""
	.align	4
.nv.constant0._Z31make_constant_border_kernel_f32PKfiiiPf:
	.zero		928


//--------------------- .nv.constant0._Z29make_mirror_border_kernel_u16PKtiiiPt --------------------------
	.section	.nv.constant0._Z29make_mirror_border_kernel_u16PKtiiiPt,"a",@progbits
	.sectionflags	@""
	.align	4
.nv.constant0._Z29make_mirror_border_kernel_u16PKtiiiPt:
	.zero		928


//--------------------- .nv.constant0._Z30make_clamped_border_kernel_u16PKtiiiPt --------------------------
	.section	.nv.constant0._Z30make_clamped_border_kernel_u16PKtiiiPt,"a",@progbits
	.sectionflags	@""
	.align	4
.nv.constant0._Z30make_clamped_border_kernel_u16PKtiiiPt:
	.zero		928


//--------------------- .nv.constant0._Z31make_constant_border_kernel_u16PKtiiiPt --------------------------
	.section	.nv.constant0._Z31make_constant_border_kernel_u16PKtiiiPt,"a",@progbits
	.sectionflags	@""
	.align	4
.nv.constant0._Z31make_constant_border_kernel_u16PKtiiiPt:
	.zero		928


//--------------------- .nv.constant0._Z28make_mirror_border_kernel_u8PKhiiiPh --------------------------
	.section	.nv.constant0._Z28make_mirror_border_kernel_u8PKhiiiPh,"a",@progbits
	.sectionflags	@""
	.align	4
.nv.constant0._Z28make_mirror_border_kernel_u8PKhiiiPh:
	.zero		928


//--------------------- .nv.constant0._Z29make_clamped_border_kernel_u8PKhiiiPh --------------------------
	.section	.nv.constant0._Z29make_clamped_border_kernel_u8PKhiiiPh,"a",@progbits
	.sectionflags	@""
	.align	4
.nv.constant0._Z29make_clamped_border_kernel_u8PKhiiiPh:
	.zero		928


//--------------------- .nv.constant0._Z30make_constant_border_kernel_u8PKhiiiPh --------------------------
	.section	.nv.constant0._Z30make_constant_border_kernel_u8PKhiiiPh,"a",@progbits
	.sectionflags	@""
	.align	4
.nv.constant0._Z30make_constant_border_kernel_u8PKhiiiPh:
	.zero		928


//--------------------- SYMBOLS --------------------------

	.type		.nv.reservedSmem.offset0,@object
	.size		.nv.reservedSmem.offset0,0x4
